// auto-generated by cutlass_sweep.gemm — config: {"arch": "sm_90", "cluster_m": 1, "cluster_n": 1, "dtype": "e5m2", "dtype_b": "e5m2", "layout": "nt", "stages": 0, "tile_k": 64, "tile_m": 128, "tile_n": 256}
#include "cutlass/cutlass.h"
#include "cutlass/gemm/collective/collective_builder.hpp"
#include "cutlass/gemm/device/gemm_universal_adapter.h"
#include "cutlass/gemm/kernel/gemm_universal.hpp"
#include "cutlass/epilogue/collective/collective_builder.hpp"

using ElemA = cutlass::float_e5m2_t;
using ElemB = cutlass::float_e5m2_t;
using ElemCD = cutlass::float_e5m2_t;
using Acc  = float;
using TileShape    = cute::Shape<cute::_128, cute::_256, cute::_64>;
using ClusterShape = cute::Shape<cute::_1, cute::_1, cute::_1>;

using CollectiveEpilogue = typename cutlass::epilogue::collective::CollectiveBuilder<
    cutlass::arch::Sm90, cutlass::arch::OpClassTensorOp,
    TileShape, ClusterShape,
    cutlass::epilogue::collective::EpilogueTileAuto,
    Acc, Acc,
    ElemCD, cutlass::layout::RowMajor, 128 / cutlass::sizeof_bits<ElemCD>::value,
    ElemCD, cutlass::layout::RowMajor, 128 / cutlass::sizeof_bits<ElemCD>::value,
    cutlass::epilogue::collective::EpilogueScheduleAuto
  >::CollectiveOp;

using CollectiveMainloop = typename cutlass::gemm::collective::CollectiveBuilder<
    cutlass::arch::Sm90, cutlass::arch::OpClassTensorOp,
    ElemA, cutlass::layout::RowMajor, 128 / cutlass::sizeof_bits<ElemA>::value,
    ElemB, cutlass::layout::ColumnMajor, 128 / cutlass::sizeof_bits<ElemB>::value,
    Acc,
    TileShape, ClusterShape,
    cutlass::gemm::collective::StageCountAutoCarveout<static_cast<int>(sizeof(typename CollectiveEpilogue::SharedStorage))>,
    cutlass::gemm::collective::KernelScheduleAuto
  >::CollectiveOp;

using GemmKernel = cutlass::gemm::kernel::GemmUniversal<
    cute::Shape<int,int,int,int>,
    CollectiveMainloop,
    CollectiveEpilogue
>;
using Gemm = cutlass::gemm::device::GemmUniversalAdapter<GemmKernel>;

// Force the device kernel symbol into the cubin without needing a host main.
auto* _anchor = &cutlass::device_kernel<GemmKernel>;


// ===== COMPILED SASS (sm_90a) =====

	.target	sm_90a

	.elftype	@"ET_EXEC"


//--------------------- .note.nv.tkinfo           --------------------------
	.section	.note.nv.tkinfo,"",@"SHT_NOTE"
	.sectionflags	@"SHF_NOTE_NV_TKINFO"
	.tkinfo
        /*0018*/ 	.word	0x00000002
        /*0030*/ 	.string	""
        /*0030*/ 	.string	"ptxas"
        /*0030*/ 	.string	"Cuda compilation tools, release 13.0, V13.0.88"
        /*0030*/ 	.string	"Build cuda_13.0.r13.0/compiler.36424714_0"
        /*0030*/ 	.string	"-arch sm_90a -m 64 "



//--------------------- .note.nv.cuinfo           --------------------------
	.section	.note.nv.cuinfo,"",@"SHT_NOTE"
	.sectionflags	@"SHF_NOTE_NV_CUINFO"
        /*0018*/ 	.short	0x0002
        /*001a*/ 	.short	0x005a
        /*001c*/ 	.short	0x0082
	.zero		2


//--------------------- .nv.info                  --------------------------
	.section	.nv.info,"",@"SHT_CUDA_INFO"
	.align	4


	//----- nvinfo : EIATTR_REGCOUNT
	.align		4
        /*0000*/ 	.byte	0x04, 0x2f
        /*0002*/ 	.short	(.L_12 - .L_11)
	.align		4
.L_11:
        /*0004*/ 	.word	index@(_ZN7cutlass13device_kernelINS_4gemm6kernel13GemmUniversalIN4cute5tupleIJiiiiEEENS1_10collective13CollectiveMmaINS1_37MainloopSm90TmaGmmaWarpSpecializedFP8ILi9ENS5_IJNS4_1CILi1EEESB_SB_EEENS1_35KernelTmaWarpSpecializedCooperativeEEENS5_IJNSA_ILi128EEENSA_ILi256EEENSA_ILi64EEEEEENS_12float_e5m2_tENS5_IJlSB_lEEESJ_SK_NS4_8TiledMMAINS4_8MMA_AtomIJNS4_4SM904GMMA31MMA_64x256x32_F32E5M2E5M2_SS_TNILNSO_7ScaleInE1ELSQ_1EEEEEENS4_6LayoutINS5_IJNSA_ILi2EEESB_SB_EEENS5_IJSB_NSA_ILi0EEESW_EEEEENS5_IJNS4_10UnderscoreESZ_SZ_EEEEENS4_13SM90_TMA_LOADENS4_14ComposedLayoutINS4_7SwizzleILi2ELi4ELi3EEENS4_18smem_ptr_flag_bitsILi8EEENST_INS5_IJNSA_ILi8EEESH_EEENS5_IJSH_SB_EEEEEEEvNS4_8identityES12_S1C_vS1D_EENS_8epilogue10collective6detail29Sm90TmaWarpSpecializedAdapterINS1G_15DefaultEpilogueISJ_SK_SK_NS1F_6thread17LinearCombinationISJ_Li1EffLNS1K_9ScaleType4KindE0ELNS_15FloatRoundStyleE2ESJ_EENS1_15EpilogueDefaultEEEEEvvEEEEvNT_6ParamsE)
        /*0008*/ 	.word	0x000000a8


	//----- nvinfo : EIATTR_FRAME_SIZE
	.align		4
.L_12:
        /*000c*/ 	.byte	0x04, 0x11
        /*000e*/ 	.short	(.L_14 - .L_13)
	.align		4
.L_13:
        /*0010*/ 	.word	index@(_ZN7cutlass13device_kernelINS_4gemm6kernel13GemmUniversalIN4cute5tupleIJiiiiEEENS1_10collective13CollectiveMmaINS1_37MainloopSm90TmaGmmaWarpSpecializedFP8ILi9ENS5_IJNS4_1CILi1EEESB_SB_EEENS1_35KernelTmaWarpSpecializedCooperativeEEENS5_IJNSA_ILi128EEENSA_ILi256EEENSA_ILi64EEEEEENS_12float_e5m2_tENS5_IJlSB_lEEESJ_SK_NS4_8TiledMMAINS4_8MMA_AtomIJNS4_4SM904GMMA31MMA_64x256x32_F32E5M2E5M2_SS_TNILNSO_7ScaleInE1ELSQ_1EEEEEENS4_6LayoutINS5_IJNSA_ILi2EEESB_SB_EEENS5_IJSB_NSA_ILi0EEESW_EEEEENS5_IJNS4_10UnderscoreESZ_SZ_EEEEENS4_13SM90_TMA_LOADENS4_14ComposedLayoutINS4_7SwizzleILi2ELi4ELi3EEENS4_18smem_ptr_flag_bitsILi8EEENST_INS5_IJNSA_ILi8EEESH_EEENS5_IJSH_SB_EEEEEEEvNS4_8identityES12_S1C_vS1D_EENS_8epilogue10collective6detail29Sm90TmaWarpSpecializedAdapterINS1G_15DefaultEpilogueISJ_SK_SK_NS1F_6thread17LinearCombinationISJ_Li1EffLNS1K_9ScaleType4KindE0ELNS_15FloatRoundStyleE2ESJ_EENS1_15EpilogueDefaultEEEEEvvEEEEvNT_6ParamsE)
        /*0014*/ 	.word	0x00000100


	//----- nvinfo : EIATTR_MIN_STACK_SIZE
	.align		4
.L_14:
        /*0018*/ 	.byte	0x04, 0x12
        /*001a*/ 	.short	(.L_16 - .L_15)
	.align		4
.L_15:
        /*001c*/ 	.word	index@(_ZN7cutlass13device_kernelINS_4gemm6kernel13GemmUniversalIN4cute5tupleIJiiiiEEENS1_10collective13CollectiveMmaINS1_37MainloopSm90TmaGmmaWarpSpecializedFP8ILi9ENS5_IJNS4_1CILi1EEESB_SB_EEENS1_35KernelTmaWarpSpecializedCooperativeEEENS5_IJNSA_ILi128EEENSA_ILi256EEENSA_ILi64EEEEEENS_12float_e5m2_tENS5_IJlSB_lEEESJ_SK_NS4_8TiledMMAINS4_8MMA_AtomIJNS4_4SM904GMMA31MMA_64x256x32_F32E5M2E5M2_SS_TNILNSO_7ScaleInE1ELSQ_1EEEEEENS4_6LayoutINS5_IJNSA_ILi2EEESB_SB_EEENS5_IJSB_NSA_ILi0EEESW_EEEEENS5_IJNS4_10UnderscoreESZ_SZ_EEEEENS4_13SM90_TMA_LOADENS4_14ComposedLayoutINS4_7SwizzleILi2ELi4ELi3EEENS4_18smem_ptr_flag_bitsILi8EEENST_INS5_IJNSA_ILi8EEESH_EEENS5_IJSH_SB_EEEEEEEvNS4_8identityES12_S1C_vS1D_EENS_8epilogue10collective6detail29Sm90TmaWarpSpecializedAdapterINS1G_15DefaultEpilogueISJ_SK_SK_NS1F_6thread17LinearCombinationISJ_Li1EffLNS1K_9ScaleType4KindE0ELNS_15FloatRoundStyleE2ESJ_EENS1_15EpilogueDefaultEEEEEvvEEEEvNT_6ParamsE)
        /*0020*/ 	.word	0x00000100
.L_16:


//--------------------- .nv.compat                --------------------------
	.section	.nv.compat,"",@"SHT_CUDA_COMPAT_INFO"
	.align	4
        /*0000*/ 	.byte	0x02, 0x09, 0x01, 0x00, 0x02, 0x02, 0x04, 0x00, 0x02, 0x05, 0x05, 0x00, 0x03, 0x07, 0x01, 0x01
        /*0010*/ 	.byte	0x02, 0x03, 0x01, 0x00, 0x02, 0x06, 0x01, 0x00, 0x04, 0x0b, 0x08, 0x00, 0x00, 0x00, 0x00, 0x00
        /*0020*/ 	.byte	0x00, 0x00, 0x00, 0x00


//--------------------- .nv.info._ZN7cutlass13device_kernelINS_4gemm6kernel13GemmUniversalIN4cute5tupleIJiiiiEEENS1_10collective13CollectiveMmaINS1_37MainloopSm90TmaGmmaWarpSpecializedFP8ILi9ENS5_IJNS4_1CILi1EEESB_SB_EEENS1_35KernelTmaWarpSpecializedCooperativeEEENS5_IJNSA_ILi128EEENSA_ILi256EEENSA_ILi64EEEEEENS_12float_e5m2_tENS5_IJlSB_lEEESJ_SK_NS4_8TiledMMAINS4_8MMA_AtomIJNS4_4SM904GMMA31MMA_64x256x32_F32E5M2E5M2_SS_TNILNSO_7ScaleInE1ELSQ_1EEEEEENS4_6LayoutINS5_IJNSA_ILi2EEESB_SB_EEENS5_IJSB_NSA_ILi0EEESW_EEEEENS5_IJNS4_10UnderscoreESZ_SZ_EEEEENS4_13SM90_TMA_LOADENS4_14ComposedLayoutINS4_7SwizzleILi2ELi4ELi3EEENS4_18smem_ptr_flag_bitsILi8EEENST_INS5_IJNSA_ILi8EEESH_EEENS5_IJSH_SB_EEEEEEEvNS4_8identityES12_S1C_vS1D_EENS_8epilogue10collective6detail29Sm90TmaWarpSpecializedAdapterINS1G_15DefaultEpilogueISJ_SK_SK_NS1F_6thread17LinearCombinationISJ_Li1EffLNS1K_9ScaleType4KindE0ELNS_15FloatRoundStyleE2ESJ_EENS1_15EpilogueDefaultEEEEEvvEEEEvNT_6ParamsE --------------------------
	.section	.nv.info._ZN7cutlass13device_kernelINS_4gemm6kernel13GemmUniversalIN4cute5tupleIJiiiiEEENS1_10collective13CollectiveMmaINS1_37MainloopSm90TmaGmmaWarpSpecializedFP8ILi9ENS5_IJNS4_1CILi1EEESB_SB_EEENS1_35KernelTmaWarpSpecializedCooperativeEEENS5_IJNSA_ILi128EEENSA_ILi256EEENSA_ILi64EEEEEENS_12float_e5m2_tENS5_IJlSB_lEEESJ_SK_NS4_8TiledMMAINS4_8MMA_AtomIJNS4_4SM904GMMA31MMA_64x256x32_F32E5M2E5M2_SS_TNILNSO_7ScaleInE1ELSQ_1EEEEEENS4_6LayoutINS5_IJNSA_ILi2EEESB_SB_EEENS5_IJSB_NSA_ILi0EEESW_EEEEENS5_IJNS4_10UnderscoreESZ_SZ_EEEEENS4_13SM90_TMA_LOADENS4_14ComposedLayoutINS4_7SwizzleILi2ELi4ELi3EEENS4_18smem_ptr_flag_bitsILi8EEENST_INS5_IJNSA_ILi8EEESH_EEENS5_IJSH_SB_EEEEEEEvNS4_8identityES12_S1C_vS1D_EENS_8epilogue10collective6detail29Sm90TmaWarpSpecializedAdapterINS1G_15DefaultEpilogueISJ_SK_SK_NS1F_6thread17LinearCombinationISJ_Li1EffLNS1K_9ScaleType4KindE0ELNS_15FloatRoundStyleE2ESJ_EENS1_15EpilogueDefaultEEEEEvvEEEEvNT_6ParamsE,"",@"SHT_CUDA_INFO"
	.sectionflags	@""
	.align	4


	//----- nvinfo : EIATTR_CUDA_API_VERSION
	.align		4
        /*0000*/ 	.byte	0x04, 0x37
        /*0002*/ 	.short	(.L_18 - .L_17)
.L_17:
        /*0004*/ 	.word	0x00000082


	//----- nvinfo : EIATTR_KPARAM_INFO
	.align		4
.L_18:
        /*0008*/ 	.byte	0x04, 0x17
        /*000a*/ 	.short	(.L_20 - .L_19)
.L_19:
        /*000c*/ 	.word	0x00000000
        /*0010*/ 	.short	0x0000
        /*0012*/ 	.short	0x0070
        /*0014*/ 	.byte	0x00, 0xf0, 0x01, 0x10


	//----- nvinfo : EIATTR_SPARSE_MMA_MASK
	.align		4
.L_20:
        /*0018*/ 	.byte	0x03, 0x50
        /*001a*/ 	.short	0x0000


	//----- nvinfo : EIATTR_MAXREG_COUNT
	.align		4
        /*001c*/ 	.byte	0x03, 0x1b
        /*001e*/ 	.short	0x00a8


	//----- nvinfo : EIATTR_NUM_BARRIERS
	.align		4
        /*0020*/ 	.byte	0x02, 0x4c
        /*0022*/ 	.byte	0x01
	.zero		1


	//----- nvinfo : EIATTR_ANNOTATIONS
	.align		4
        /*0024*/ 	.byte	0x04, 0x55
        /*0026*/ 	.short	(.L_22 - .L_21)


	//   ....[0]....
.L_21:
        /*0028*/ 	.word	0x00000001
        /*002c*/ 	.byte	0x60, 0x06, 0x00, 0x00, 0x01, 0x00, 0x00, 0x00, 0x80, 0x06, 0x00, 0x00, 0x01, 0x00, 0x00, 0x00
        /* <DEDUP_REMOVED lines=193> */
        /*0c4c*/ 	.byte	0xb0, 0x03, 0x01, 0x00


	//----- nvinfo : EIATTR_MERCURY_ISA_VERSION
	.align		4
.L_22:
        /*0c50*/ 	.byte	0x03, 0x5f
        /*0c52*/ 	.short	0x0101


	//----- nvinfo : EIATTR_INT_WARP_WIDE_INSTR_OFFSETS
	.align		4
        /*0c54*/ 	.byte	0x04, 0x31
        /*0c56*/ 	.short	(.L_24 - .L_23)


	//   ....[0]....
.L_23:
        /*0c58*/ 	.word	0x00000530


	//   ....[1]....
        /*0c5c*/ 	.word	0x00000540


	//   ....[2]....
        /*0c60*/ 	.word	0x00000670


	//----- nvinfo : EIATTR_COOP_GROUP_MASK_REGIDS
	.align		4
.L_24:
        /*0c64*/ 	.byte	0x04, 0x29
        /*0c66*/ 	.short	(.L_26 - .L_25)


	//   ....[0]....
.L_25:
        /*0c68*/ 	.word	0xffffffff


	//   ....[1]....
        /*0c6c*/ 	.word	0xffffffff


	//   ....[2]....
        /*0c70*/ 	.word	0xffffffff


	//   ....[3]....
        /*0c74*/ 	.word	0xffffffff


	//   ....[4]....
        /*0c78*/ 	.word	0xffffffff


	//----- nvinfo : EIATTR_COOP_GROUP_INSTR_OFFSETS
	.align		4
.L_26:
        /*0c7c*/ 	.byte	0x04, 0x28
        /*0c7e*/ 	.short	(.L_28 - .L_27)


	//   ....[0]....
.L_27:
        /*0c80*/ 	.word	0x00000070


	//   ....[1]....
        /*0c84*/ 	.word	0x00000080


	//   ....[2]....
        /*0c88*/ 	.word	0x000001a0


	//   ....[3]....
        /*0c8c*/ 	.word	0x00000480


	//   ....[4]....
        /*0c90*/ 	.word	0x000013c0


	//----- nvinfo : EIATTR_REG_RECONFIG
	.align		4
.L_28:
        /*0c94*/ 	.byte	0x01, 0x54
	.zero		2


	//----- nvinfo : EIATTR_MBARRIER_INSTR_OFFSETS
	.align		4
        /*0c98*/ 	.byte	0x04, 0x39
        /*0c9a*/ 	.short	(.L_30 - .L_29)


	//   ....[0]....
.L_29:
        /*0c9c*/ 	.word	0x00000340
        /*0ca0*/ 	.word	0x000000ff
        /*0ca4*/ 	.word	0x00000000
        /*0ca8*/ 	.short	0x0100
        /*0caa*/ 	.byte	0x09
	.zero		1


	//   ....[1]....
        /*0cac*/ 	.word	0x00000350
        /*0cb0*/ 	.word	0x000000ff
        /*0cb4*/ 	.word	0x00000048
        /*0cb8*/ 	.short	0x0100
        /*0cba*/ 	.byte	0x09
	.zero		1


	//   ....[2]....
        /*0cbc*/ 	.word	0x00000360
        /*0cc0*/ 	.word	0x000000ff
        /*0cc4*/ 	.word	0x00000008
        /*0cc8*/ 	.short	0x0100
        /*0cca*/ 	.byte	0x09
	.zero		1


	//   ....[3]....
        /*0ccc*/ 	.word	0x00000370
        /*0cd0*/ 	.word	0x000000ff
        /*0cd4*/ 	.word	0x00000050
        /*0cd8*/ 	.short	0x0100
        /*0cda*/ 	.byte	0x09
	.zero		1


	//   ....[4]....
        /*0cdc*/ 	.word	0x00000380
        /*0ce0*/ 	.word	0x000000ff
        /*0ce4*/ 	.word	0x00000010
        /*0ce8*/ 	.short	0x0100
        /*0cea*/ 	.byte	0x09
	.zero		1


	//   ....[5]....
        /*0cec*/ 	.word	0x00000390
        /*0cf0*/ 	.word	0x000000ff
        /*0cf4*/ 	.word	0x00000058
        /*0cf8*/ 	.short	0x0100
        /*0cfa*/ 	.byte	0x09
	.zero		1


	//   ....[6]....
        /*0cfc*/ 	.word	0x000003a0
        /*0d00*/ 	.word	0x000000ff
        /*0d04*/ 	.word	0x00000018
        /*0d08*/ 	.short	0x0100
        /*0d0a*/ 	.byte	0x09
	.zero		1


	//   ....[7]....
        /*0d0c*/ 	.word	0x000003b0
        /*0d10*/ 	.word	0x000000ff
        /*0d14*/ 	.word	0x00000060
        /*0d18*/ 	.short	0x0100
        /*0d1a*/ 	.byte	0x09
	.zero		1


	//   ....[8]....
        /*0d1c*/ 	.word	0x000003c0
        /*0d20*/ 	.word	0x000000ff
        /*0d24*/ 	.word	0x00000020
        /*0d28*/ 	.short	0x0100
        /*0d2a*/ 	.byte	0x09
	.zero		1


	//   ....[9]....
        /*0d2c*/ 	.word	0x000003d0
        /*0d30*/ 	.word	0x000000ff
        /*0d34*/ 	.word	0x00000068
        /*0d38*/ 	.short	0x0100
        /*0d3a*/ 	.byte	0x09
	.zero		1


	//   ....[10]....
        /*0d3c*/ 	.word	0x000003e0
        /*0d40*/ 	.word	0x000000ff
        /*0d44*/ 	.word	0x00000028
        /*0d48*/ 	.short	0x0100
        /*0d4a*/ 	.byte	0x09
	.zero		1


	//   ....[11]....
        /*0d4c*/ 	.word	0x000003f0
        /*0d50*/ 	.word	0x000000ff
        /*0d54*/ 	.word	0x00000070
        /*0d58*/ 	.short	0x0100
        /*0d5a*/ 	.byte	0x09
	.zero		1


	//   ....[12]....
        /*0d5c*/ 	.word	0x00000400
        /*0d60*/ 	.word	0x000000ff
        /*0d64*/ 	.word	0x00000030
        /*0d68*/ 	.short	0x0100
        /*0d6a*/ 	.byte	0x09
	.zero		1


	//   ....[13]....
        /*0d6c*/ 	.word	0x00000410
        /*0d70*/ 	.word	0x000000ff
        /*0d74*/ 	.word	0x00000078
        /*0d78*/ 	.short	0x0100
        /*0d7a*/ 	.byte	0x09
	.zero		1


	//   ....[14]....
        /*0d7c*/ 	.word	0x00000420
        /*0d80*/ 	.word	0x000000ff
        /*0d84*/ 	.word	0x00000038
        /*0d88*/ 	.short	0x0100
        /*0d8a*/ 	.byte	0x09
	.zero		1


	//   ....[15]....
        /*0d8c*/ 	.word	0x00000430
        /*0d90*/ 	.word	0x000000ff
        /*0d94*/ 	.word	0x00000080
        /*0d98*/ 	.short	0x0100
        /*0d9a*/ 	.byte	0x09
	.zero		1


	//   ....[16]....
        /*0d9c*/ 	.word	0x00000440
        /*0da0*/ 	.word	0x000000ff
        /*0da4*/ 	.word	0x00000040
        /*0da8*/ 	.short	0x0100
        /*0daa*/ 	.byte	0x09
	.zero		1


	//   ....[17]....
        /*0dac*/ 	.word	0x00000450
        /*0db0*/ 	.word	0x000000ff
        /*0db4*/ 	.word	0x00000088
        /*0db8*/ 	.short	0x0100
        /*0dba*/ 	.byte	0x09
	.zero		1


	//   ....[18]....
        /*0dbc*/ 	.word	0x000006a0
        /*0dc0*/ 	.word	0x000000ff
        /*0dc4*/ 	.word	0x000000a0
        /*0dc8*/ 	.short	0x0100
        /*0dca*/ 	.byte	0x06
	.zero		1


	//   ....[19]....
        /*0dcc*/ 	.word	0x000006b0
        /*0dd0*/ 	.word	0x000000ff
        /*0dd4*/ 	.word	0x000000a8
        /*0dd8*/ 	.short	0x0100
        /*0dda*/ 	.byte	0x06
	.zero		1


	//   ....[20]....
        /*0ddc*/ 	.word	0x00001bd0
        /*0de0*/ 	.word	0x000000ff
        /*0de4*/ 	.word	0x00000000
        /*0de8*/ 	.short	0x010a
        /*0dea*/ 	.byte	0x06
	.zero		1


	//   ....[21]....
        /*0dec*/ 	.word	0x00001c10
        /*0df0*/ 	.word	0x000000ff
        /*0df4*/ 	.word	0x00000000
        /*0df8*/ 	.short	0x010a
        /*0dfa*/ 	.byte	0x06
	.zero		1


	//   ....[22]....
        /*0dfc*/ 	.word	0x00002e20
        /*0e00*/ 	.word	0x000000ff
        /*0e04*/ 	.word	0x00000000
        /*0e08*/ 	.short	0x010a
        /*0e0a*/ 	.byte	0x09
	.zero		1


	//   ....[23]....
        /*0e0c*/ 	.word	0x00002e60
        /*0e10*/ 	.word	0x000000ff
        /*0e14*/ 	.word	0x00000000
        /*0e18*/ 	.short	0x010a
        /*0e1a*/ 	.byte	0x09
	.zero		1


	//   ....[24]....
        /*0e1c*/ 	.word	0x00003e80
        /*0e20*/ 	.word	0x000000ff
        /*0e24*/ 	.word	0x00000000
        /*0e28*/ 	.short	0x0101
        /*0e2a*/ 	.byte	0x08
	.zero		1


	//   ....[25]....
        /*0e2c*/ 	.word	0x00005050
        /*0e30*/ 	.word	0x000000ff
        /*0e34*/ 	.word	0x00000000
        /*0e38*/ 	.short	0x0101
        /*0e3a*/ 	.byte	0x08
	.zero		1


	//   ....[26]....
        /*0e3c*/ 	.word	0x0000f300
        /*0e40*/ 	.word	0x0000000d
        /*0e44*/ 	.word	0x00000048
        /*0e48*/ 	.short	0x010a
        /*0e4a*/ 	.byte	0x3f
	.zero		1


	//   ....[27]....
        /*0e4c*/ 	.word	0x0000f6c0
        /*0e50*/ 	.word	0x00000004
        /*0e54*/ 	.word	0x000000a8
        /*0e58*/ 	.short	0x0101
        /*0e5a*/ 	.byte	0x3f
	.zero		1


	//   ....[28]....
        /*0e5c*/ 	.word	0x0000fe30
        /*0e60*/ 	.word	0x00000007
        /*0e64*/ 	.word	0x00000000
        /*0e68*/ 	.short	0x010a
        /*0e6a*/ 	.byte	0x3f
	.zero		1


	//   ....[29]....
        /*0e6c*/ 	.word	0x0000feb0
        /*0e70*/ 	.word	0x00000009
        /*0e74*/ 	.word	0x00000000
        /*0e78*/ 	.short	0x010a
        /*0e7a*/ 	.byte	0x3f
	.zero		1


	//   ....[30]....
        /*0e7c*/ 	.word	0x0000ff40
        /*0e80*/ 	.word	0x00000006
        /*0e84*/ 	.word	0x00000000
        /*0e88*/ 	.short	0x010a
        /*0e8a*/ 	.byte	0x3f
	.zero		1


	//   ....[31]....
        /*0e8c*/ 	.word	0x0000ffd0
        /*0e90*/ 	.word	0x00000009
        /*0e94*/ 	.word	0x00000000
        /*0e98*/ 	.short	0x010a
        /*0e9a*/ 	.byte	0x3f
	.zero		1


	//   ....[32]....
        /*0e9c*/ 	.word	0x00010060
        /*0ea0*/ 	.word	0x00000006
        /*0ea4*/ 	.word	0x00000000
        /*0ea8*/ 	.short	0x010a
        /*0eaa*/ 	.byte	0x3f
	.zero		1


	//   ....[33]....
        /*0eac*/ 	.word	0x000100f0
        /*0eb0*/ 	.word	0x00000009
        /*0eb4*/ 	.word	0x00000000
        /*0eb8*/ 	.short	0x010a
        /*0eba*/ 	.byte	0x3f
	.zero		1


	//   ....[34]....
        /*0ebc*/ 	.word	0x00010180
        /*0ec0*/ 	.word	0x00000006
        /*0ec4*/ 	.word	0x00000000
        /*0ec8*/ 	.short	0x010a
        /*0eca*/ 	.byte	0x3f
	.zero		1


	//   ....[35]....
        /*0ecc*/ 	.word	0x00010210
        /*0ed0*/ 	.word	0x00000009
        /*0ed4*/ 	.word	0x00000000
        /*0ed8*/ 	.short	0x010a
        /*0eda*/ 	.byte	0x3f
	.zero		1


	//   ....[36]....
        /*0edc*/ 	.word	0x000102a0
        /*0ee0*/ 	.word	0x00000003
        /*0ee4*/ 	.word	0x00000000
        /*0ee8*/ 	.short	0x010a
        /*0eea*/ 	.byte	0x3f
	.zero		1


	//   ....[37]....
        /*0eec*/ 	.word	0x00010310
        /*0ef0*/ 	.word	0x00000003
        /*0ef4*/ 	.word	0x00000000
        /*0ef8*/ 	.short	0x010a
        /*0efa*/ 	.byte	0x3f
	.zero		1


	//   ....[38]....
        /*0efc*/ 	.word	0x00010380
        /*0f00*/ 	.word	0x00000000
        /*0f04*/ 	.word	0x00000000
        /*0f08*/ 	.short	0x010a
        /*0f0a*/ 	.byte	0x3f
	.zero		1


	//   ....[39]....
        /*0f0c*/ 	.word	0x00010460
        /*0f10*/ 	.word	0x0000000d
        /*0f14*/ 	.word	0x00000048
        /*0f18*/ 	.short	0x010a
        /*0f1a*/ 	.byte	0x3f
	.zero		1


	//   ....[40]....
        /*0f1c*/ 	.word	0x00010540
        /*0f20*/ 	.word	0x00000007
        /*0f24*/ 	.word	0x00000000
        /*0f28*/ 	.short	0x010a
        /*0f2a*/ 	.byte	0x3f
	.zero		1


	//   ....[41]....
        /*0f2c*/ 	.word	0x00010590
        /*0f30*/ 	.word	0x00000009
        /*0f34*/ 	.word	0x00000000
        /*0f38*/ 	.short	0x010a
        /*0f3a*/ 	.byte	0x3f
	.zero		1


	//   ....[42]....
        /*0f3c*/ 	.word	0x000105e0
        /*0f40*/ 	.word	0x00000006
        /*0f44*/ 	.word	0x00000000
        /*0f48*/ 	.short	0x010a
        /*0f4a*/ 	.byte	0x3f
	.zero		1


	//   ....[43]....
        /*0f4c*/ 	.word	0x00010630
        /*0f50*/ 	.word	0x00000009
        /*0f54*/ 	.word	0x00000000
        /*0f58*/ 	.short	0x010a
        /*0f5a*/ 	.byte	0x3f
	.zero		1


	//   ....[44]....
        /*0f5c*/ 	.word	0x00010680
        /*0f60*/ 	.word	0x00000006
        /*0f64*/ 	.word	0x00000000
        /*0f68*/ 	.short	0x010a
        /*0f6a*/ 	.byte	0x3f
	.zero		1


	//   ....[45]....
        /*0f6c*/ 	.word	0x000106d0
        /*0f70*/ 	.word	0x00000009
        /*0f74*/ 	.word	0x00000000
        /*0f78*/ 	.short	0x010a
        /*0f7a*/ 	.byte	0x3f
	.zero		1


	//   ....[46]....
        /*0f7c*/ 	.word	0x00010720
        /*0f80*/ 	.word	0x00000006
        /*0f84*/ 	.word	0x00000000
        /*0f88*/ 	.short	0x010a
        /*0f8a*/ 	.byte	0x3f
	.zero		1


	//   ....[47]....
        /*0f8c*/ 	.word	0x00010770
        /*0f90*/ 	.word	0x00000009
        /*0f94*/ 	.word	0x00000000
        /*0f98*/ 	.short	0x010a
        /*0f9a*/ 	.byte	0x3f
	.zero		1


	//----- nvinfo : EIATTR_NUM_MBARRIERS
	.align		4
.L_30:
        /*0f9c*/ 	.byte	0x03, 0x38
        /*0f9e*/ 	.short	0x0014


	//----- nvinfo : EIATTR_EXIT_INSTR_OFFSETS
	.align		4
        /*0fa0*/ 	.byte	0x04, 0x1c
        /*0fa2*/ 	.short	(.L_32 - .L_31)


	//   ....[0]....
.L_31:
        /*0fa4*/ 	.word	0x00000710


	//   ....[1]....
        /*0fa8*/ 	.word	0x00001060


	//   ....[2]....
        /*0fac*/ 	.word	0x0000e940


	//   ....[3]....
        /*0fb0*/ 	.word	0x0000ef90


	//   ....[4]....
        /*0fb4*/ 	.word	0x000102f0


	//----- nvinfo : EIATTR_MAX_THREADS
	.align		4
.L_32:
        /*0fb8*/ 	.byte	0x04, 0x05
        /*0fba*/ 	.short	(.L_34 - .L_33)
.L_33:
        /*0fbc*/ 	.word	0x00000180
        /*0fc0*/ 	.word	0x00000001
        /*0fc4*/ 	.word	0x00000001


	//----- nvinfo : EIATTR_CRS_STACK_SIZE
	.align		4
.L_34:
        /*0fc8*/ 	.byte	0x04, 0x1e
        /*0fca*/ 	.short	(.L_36 - .L_35)
.L_35:
        /*0fcc*/ 	.word	0x00000000


	//----- nvinfo : EIATTR_CBANK_PARAM_SIZE
	.align		4
.L_36:
        /*0fd0*/ 	.byte	0x03, 0x19
        /*0fd2*/ 	.short	0x0470


	//----- nvinfo : EIATTR_PARAM_CBANK
	.align		4
        /*0fd4*/ 	.byte	0x04, 0x0a
        /*0fd6*/ 	.short	(.L_38 - .L_37)
	.align		4
.L_37:
        /*0fd8*/ 	.word	index@(.nv.constant0._ZN7cutlass13device_kernelINS_4gemm6kernel13GemmUniversalIN4cute5tupleIJiiiiEEENS1_10collective13CollectiveMmaINS1_37MainloopSm90TmaGmmaWarpSpecializedFP8ILi9ENS5_IJNS4_1CILi1EEESB_SB_EEENS1_35KernelTmaWarpSpecializedCooperativeEEENS5_IJNSA_ILi128EEENSA_ILi256EEENSA_ILi64EEEEEENS_12float_e5m2_tENS5_IJlSB_lEEESJ_SK_NS4_8TiledMMAINS4_8MMA_AtomIJNS4_4SM904GMMA31MMA_64x256x32_F32E5M2E5M2_SS_TNILNSO_7ScaleInE1ELSQ_1EEEEEENS4_6LayoutINS5_IJNSA_ILi2EEESB_SB_EEENS5_IJSB_NSA_ILi0EEESW_EEEEENS5_IJNS4_10UnderscoreESZ_SZ_EEEEENS4_13SM90_TMA_LOADENS4_14ComposedLayoutINS4_7SwizzleILi2ELi4ELi3EEENS4_18smem_ptr_flag_bitsILi8EEENST_INS5_IJNSA_ILi8EEESH_EEENS5_IJSH_SB_EEEEEEEvNS4_8identityES12_S1C_vS1D_EENS_8epilogue10collective6detail29Sm90TmaWarpSpecializedAdapterINS1G_15DefaultEpilogueISJ_SK_SK_NS1F_6thread17LinearCombinationISJ_Li1EffLNS1K_9ScaleType4KindE0ELNS_15FloatRoundStyleE2ESJ_EENS1_15EpilogueDefaultEEEEEvvEEEEvNT_6ParamsE)
        /*0fdc*/ 	.short	0x0210
        /*0fde*/ 	.short	0x0470


	//----- nvinfo : EIATTR_SW_WAR
	.align		4
.L_38:
        /*0fe0*/ 	.byte	0x04, 0x36
        /*0fe2*/ 	.short	(.L_40 - .L_39)
.L_39:
        /*0fe4*/ 	.word	0x00000008
.L_40:


//--------------------- .nv.callgraph             --------------------------
	.section	.nv.callgraph,"",@"SHT_CUDA_CALLGRAPH"
	.align	4
	.sectionentsize	8
	.align		4
        /*0000*/ 	.word	0x00000000
	.align		4
        /*0004*/ 	.word	0xffffffff
	.align		4
        /*0008*/ 	.word	0x00000000
	.align		4
        /*000c*/ 	.word	0xfffffffe
	.align		4
        /*0010*/ 	.word	0x00000000
	.align		4
        /*0014*/ 	.word	0xfffffffd
	.align		4
        /*0018*/ 	.word	0x00000000
	.align		4
        /*001c*/ 	.word	0xfffffffc


//--------------------- .nv.constant4             --------------------------
	.section	.nv.constant4,"a",@progbits
	.align	8
	.align		8
.nv.constant4:
        /*0000*/ 	.dword	_ZN40_INTERNAL_8b6f3ea3_4_k_cu_f54d9034_245524cuda3std3__45__cpo5beginE
	.align		8
        /*0008*/ 	.dword	_ZN40_INTERNAL_8b6f3ea3_4_k_cu_f54d9034_245524cuda3std3__45__cpo3endE
	.align		8
        /*0010*/ 	.dword	_ZN40_INTERNAL_8b6f3ea3_4_k_cu_f54d9034_245524cuda3std3__45__cpo6cbeginE
	.align		8
        /*0018*/ 	.dword	_ZN40_INTERNAL_8b6f3ea3_4_k_cu_f54d9034_245524cuda3std3__45__cpo4cendE
	.align		8
        /*0020*/ 	.dword	_ZN40_INTERNAL_8b6f3ea3_4_k_cu_f54d9034_245524cuda3std3__442_GLOBAL__N__8b6f3ea3_4_k_cu_f54d9034_245526ignoreE
	.align		8
        /*0028*/ 	.dword	_ZN40_INTERNAL_8b6f3ea3_4_k_cu_f54d9034_245524cuda3std3__419piecewise_constructE
	.align		8
        /*0030*/ 	.dword	_ZN40_INTERNAL_8b6f3ea3_4_k_cu_f54d9034_245524cuda3std3__48in_placeE
	.align		8
        /*0038*/ 	.dword	_ZN40_INTERNAL_8b6f3ea3_4_k_cu_f54d9034_245524cuda3std6ranges3__45__cpo4swapE
	.align		8
        /*0040*/ 	.dword	_ZN40_INTERNAL_8b6f3ea3_4_k_cu_f54d9034_245524cuda3std6ranges3__45__cpo9iter_moveE
	.align		8
        /*0048*/ 	.dword	_ZN40_INTERNAL_8b6f3ea3_4_k_cu_f54d9034_245524cute7productE
	.align		8
        /*0050*/ 	.dword	_ZN40_INTERNAL_8b6f3ea3_4_k_cu_f54d9034_245524cute1_E


//--------------------- .text._ZN7cutlass13device_kernelINS_4gemm6kernel13GemmUniversalIN4cute5tupleIJiiiiEEENS1_10collective13CollectiveMmaINS1_37MainloopSm90TmaGmmaWarpSpecializedFP8ILi9ENS5_IJNS4_1CILi1EEESB_SB_EEENS1_35KernelTmaWarpSpecializedCooperativeEEENS5_IJNSA_ILi128EEENSA_ILi256EEENSA_ILi64EEEEEENS_12float_e5m2_tENS5_IJlSB_lEEESJ_SK_NS4_8TiledMMAINS4_8MMA_AtomIJNS4_4SM904GMMA31MMA_64x256x32_F32E5M2E5M2_SS_TNILNSO_7ScaleInE1ELSQ_1EEEEEENS4_6LayoutINS5_IJNSA_ILi2EEESB_SB_EEENS5_IJSB_NSA_ILi0EEESW_EEEEENS5_IJNS4_10UnderscoreESZ_SZ_EEEEENS4_13SM90_TMA_LOADENS4_14ComposedLayoutINS4_7SwizzleILi2ELi4ELi3EEENS4_18smem_ptr_flag_bitsILi8EEENST_INS5_IJNSA_ILi8EEESH_EEENS5_IJSH_SB_EEEEEEEvNS4_8identityES12_S1C_vS1D_EENS_8epilogue10collective6detail29Sm90TmaWarpSpecializedAdapterINS1G_15DefaultEpilogueISJ_SK_SK_NS1F_6thread17LinearCombinationISJ_Li1EffLNS1K_9ScaleType4KindE0ELNS_15FloatRoundStyleE2ESJ_EENS1_15EpilogueDefaultEEEEEvvEEEEvNT_6ParamsE --------------------------
	.section	.text._ZN7cutlass13device_kernelINS_4gemm6kernel13GemmUniversalIN4cute5tupleIJiiiiEEENS1_10collective13CollectiveMmaINS1_37MainloopSm90TmaGmmaWarpSpecializedFP8ILi9ENS5_IJNS4_1CILi1EEESB_SB_EEENS1_35KernelTmaWarpSpecializedCooperativeEEENS5_IJNSA_ILi128EEENSA_ILi256EEENSA_ILi64EEEEEENS_12float_e5m2_tENS5_IJlSB_lEEESJ_SK_NS4_8TiledMMAINS4_8MMA_AtomIJNS4_4SM904GMMA31MMA_64x256x32_F32E5M2E5M2_SS_TNILNSO_7ScaleInE1ELSQ_1EEEEEENS4_6LayoutINS5_IJNSA_ILi2EEESB_SB_EEENS5_IJSB_NSA_ILi0EEESW_EEEEENS5_IJNS4_10UnderscoreESZ_SZ_EEEEENS4_13SM90_TMA_LOADENS4_14ComposedLayoutINS4_7SwizzleILi2ELi4ELi3EEENS4_18smem_ptr_flag_bitsILi8EEENST_INS5_IJNSA_ILi8EEESH_EEENS5_IJSH_SB_EEEEEEEvNS4_8identityES12_S1C_vS1D_EENS_8epilogue10collective6detail29Sm90TmaWarpSpecializedAdapterINS1G_15DefaultEpilogueISJ_SK_SK_NS1F_6thread17LinearCombinationISJ_Li1EffLNS1K_9ScaleType4KindE0ELNS_15FloatRoundStyleE2ESJ_EENS1_15EpilogueDefaultEEEEEvvEEEEvNT_6ParamsE,"ax",@progbits
	.align	128
.text._ZN7cutlass13device_kernelINS_4gemm6kernel13GemmUniversalIN4cute5tupleIJiiiiEEENS1_10collective13CollectiveMmaINS1_37MainloopSm90TmaGmmaWarpSpecializedFP8ILi9ENS5_IJNS4_1CILi1EEESB_SB_EEENS1_35KernelTmaWarpSpecializedCooperativeEEENS5_IJNSA_ILi128EEENSA_ILi256EEENSA_ILi64EEEEEENS_12float_e5m2_tENS5_IJlSB_lEEESJ_SK_NS4_8TiledMMAINS4_8MMA_AtomIJNS4_4SM904GMMA31MMA_64x256x32_F32E5M2E5M2_SS_TNILNSO_7ScaleInE1ELSQ_1EEEEEENS4_6LayoutINS5_IJNSA_ILi2EEESB_SB_EEENS5_IJSB_NSA_ILi0EEESW_EEEEENS5_IJNS4_10UnderscoreESZ_SZ_EEEEENS4_13SM90_TMA_LOADENS4_14ComposedLayoutINS4_7SwizzleILi2ELi4ELi3EEENS4_18smem_ptr_flag_bitsILi8EEENST_INS5_IJNSA_ILi8EEESH_EEENS5_IJSH_SB_EEEEEEEvNS4_8identityES12_S1C_vS1D_EENS_8epilogue10collective6detail29Sm90TmaWarpSpecializedAdapterINS1G_15DefaultEpilogueISJ_SK_SK_NS1F_6thread17LinearCombinationISJ_Li1EffLNS1K_9ScaleType4KindE0ELNS_15FloatRoundStyleE2ESJ_EENS1_15EpilogueDefaultEEEEEvvEEEEvNT_6ParamsE:
        .type           _ZN7cutlass13device_kernelINS_4gemm6kernel13GemmUniversalIN4cute5tupleIJiiiiEEENS1_10collective13CollectiveMmaINS1_37MainloopSm90TmaGmmaWarpSpecializedFP8ILi9ENS5_IJNS4_1CILi1EEESB_SB_EEENS1_35KernelTmaWarpSpecializedCooperativeEEENS5_IJNSA_ILi128EEENSA_ILi256EEENSA_ILi64EEEEEENS_12float_e5m2_tENS5_IJlSB_lEEESJ_SK_NS4_8TiledMMAINS4_8MMA_AtomIJNS4_4SM904GMMA31MMA_64x256x32_F32E5M2E5M2_SS_TNILNSO_7ScaleInE1ELSQ_1EEEEEENS4_6LayoutINS5_IJNSA_ILi2EEESB_SB_EEENS5_IJSB_NSA_ILi0EEESW_EEEEENS5_IJNS4_10UnderscoreESZ_SZ_EEEEENS4_13SM90_TMA_LOADENS4_14ComposedLayoutINS4_7SwizzleILi2ELi4ELi3EEENS4_18smem_ptr_flag_bitsILi8EEENST_INS5_IJNSA_ILi8EEESH_EEENS5_IJSH_SB_EEEEEEEvNS4_8identityES12_S1C_vS1D_EENS_8epilogue10collective6detail29Sm90TmaWarpSpecializedAdapterINS1G_15DefaultEpilogueISJ_SK_SK_NS1F_6thread17LinearCombinationISJ_Li1EffLNS1K_9ScaleType4KindE0ELNS_15FloatRoundStyleE2ESJ_EENS1_15EpilogueDefaultEEEEEvvEEEEvNT_6ParamsE,@function
        .size           _ZN7cutlass13device_kernelINS_4gemm6kernel13GemmUniversalIN4cute5tupleIJiiiiEEENS1_10collective13CollectiveMmaINS1_37MainloopSm90TmaGmmaWarpSpecializedFP8ILi9ENS5_IJNS4_1CILi1EEESB_SB_EEENS1_35KernelTmaWarpSpecializedCooperativeEEENS5_IJNSA_ILi128EEENSA_ILi256EEENSA_ILi64EEEEEENS_12float_e5m2_tENS5_IJlSB_lEEESJ_SK_NS4_8TiledMMAINS4_8MMA_AtomIJNS4_4SM904GMMA31MMA_64x256x32_F32E5M2E5M2_SS_TNILNSO_7ScaleInE1ELSQ_1EEEEEENS4_6LayoutINS5_IJNSA_ILi2EEESB_SB_EEENS5_IJSB_NSA_ILi0EEESW_EEEEENS5_IJNS4_10UnderscoreESZ_SZ_EEEEENS4_13SM90_TMA_LOADENS4_14ComposedLayoutINS4_7SwizzleILi2ELi4ELi3EEENS4_18smem_ptr_flag_bitsILi8EEENST_INS5_IJNSA_ILi8EEESH_EEENS5_IJSH_SB_EEEEEEEvNS4_8identityES12_S1C_vS1D_EENS_8epilogue10collective6detail29Sm90TmaWarpSpecializedAdapterINS1G_15DefaultEpilogueISJ_SK_SK_NS1F_6thread17LinearCombinationISJ_Li1EffLNS1K_9ScaleType4KindE0ELNS_15FloatRoundStyleE2ESJ_EENS1_15EpilogueDefaultEEEEEvvEEEEvNT_6ParamsE,(.L_x_340 - _ZN7cutlass13device_kernelINS_4gemm6kernel13GemmUniversalIN4cute5tupleIJiiiiEEENS1_10collective13CollectiveMmaINS1_37MainloopSm90TmaGmmaWarpSpecializedFP8ILi9ENS5_IJNS4_1CILi1EEESB_SB_EEENS1_35KernelTmaWarpSpecializedCooperativeEEENS5_IJNSA_ILi128EEENSA_ILi256EEENSA_ILi64EEEEEENS_12float_e5m2_tENS5_IJlSB_lEEESJ_SK_NS4_8TiledMMAINS4_8MMA_AtomIJNS4_4SM904GMMA31MMA_64x256x32_F32E5M2E5M2_SS_TNILNSO_7ScaleInE1ELSQ_1EEEEEENS4_6LayoutINS5_IJNSA_ILi2EEESB_SB_EEENS5_IJSB_NSA_ILi0EEESW_EEEEENS5_IJNS4_10UnderscoreESZ_SZ_EEEEENS4_13SM90_TMA_LOADENS4_14ComposedLayoutINS4_7SwizzleILi2ELi4ELi3EEENS4_18smem_ptr_flag_bitsILi8EEENST_INS5_IJNSA_ILi8EEESH_EEENS5_IJSH_SB_EEEEEEEvNS4_8identityES12_S1C_vS1D_EENS_8epilogue10collective6detail29Sm90TmaWarpSpecializedAdapterINS1G_15DefaultEpilogueISJ_SK_SK_NS1F_6thread17LinearCombinationISJ_Li1EffLNS1K_9ScaleType4KindE0ELNS_15FloatRoundStyleE2ESJ_EENS1_15EpilogueDefaultEEEEEvvEEEEvNT_6ParamsE)
        .other          _ZN7cutlass13device_kernelINS_4gemm6kernel13GemmUniversalIN4cute5tupleIJiiiiEEENS1_10collective13CollectiveMmaINS1_37MainloopSm90TmaGmmaWarpSpecializedFP8ILi9ENS5_IJNS4_1CILi1EEESB_SB_EEENS1_35KernelTmaWarpSpecializedCooperativeEEENS5_IJNSA_ILi128EEENSA_ILi256EEENSA_ILi64EEEEEENS_12float_e5m2_tENS5_IJlSB_lEEESJ_SK_NS4_8TiledMMAINS4_8MMA_AtomIJNS4_4SM904GMMA31MMA_64x256x32_F32E5M2E5M2_SS_TNILNSO_7ScaleInE1ELSQ_1EEEEEENS4_6LayoutINS5_IJNSA_ILi2EEESB_SB_EEENS5_IJSB_NSA_ILi0EEESW_EEEEENS5_IJNS4_10UnderscoreESZ_SZ_EEEEENS4_13SM90_TMA_LOADENS4_14ComposedLayoutINS4_7SwizzleILi2ELi4ELi3EEENS4_18smem_ptr_flag_bitsILi8EEENST_INS5_IJNSA_ILi8EEESH_EEENS5_IJSH_SB_EEEEEEEvNS4_8identityES12_S1C_vS1D_EENS_8epilogue10collective6detail29Sm90TmaWarpSpecializedAdapterINS1G_15DefaultEpilogueISJ_SK_SK_NS1F_6thread17LinearCombinationISJ_Li1EffLNS1K_9ScaleType4KindE0ELNS_15FloatRoundStyleE2ESJ_EENS1_15EpilogueDefaultEEEEEvvEEEEvNT_6ParamsE,@"STO_CUDA_ENTRY STV_DEFAULT"
_ZN7cutlass13device_kernelINS_4gemm6kernel13GemmUniversalIN4cute5tupleIJiiiiEEENS1_10collective13CollectiveMmaINS1_37MainloopSm90TmaGmmaWarpSpecializedFP8ILi9ENS5_IJNS4_1CILi1EEESB_SB_EEENS1_35KernelTmaWarpSpecializedCooperativeEEENS5_IJNSA_ILi128EEENSA_ILi256EEENSA_ILi64EEEEEENS_12float_e5m2_tENS5_IJlSB_lEEESJ_SK_NS4_8TiledMMAINS4_8MMA_AtomIJNS4_4SM904GMMA31MMA_64x256x32_F32E5M2E5M2_SS_TNILNSO_7ScaleInE1ELSQ_1EEEEEENS4_6LayoutINS5_IJNSA_ILi2EEESB_SB_EEENS5_IJSB_NSA_ILi0EEESW_EEEEENS5_IJNS4_10UnderscoreESZ_SZ_EEEEENS4_13SM90_TMA_LOADENS4_14ComposedLayoutINS4_7SwizzleILi2ELi4ELi3EEENS4_18smem_ptr_flag_bitsILi8EEENST_INS5_IJNSA_ILi8EEESH_EEENS5_IJSH_SB_EEEEEEEvNS4_8identityES12_S1C_vS1D_EENS_8epilogue10collective6detail29Sm90TmaWarpSpecializedAdapterINS1G_15DefaultEpilogueISJ_SK_SK_NS1F_6thread17LinearCombinationISJ_Li1EffLNS1K_9ScaleType4KindE0ELNS_15FloatRoundStyleE2ESJ_EENS1_15EpilogueDefaultEEEEEvvEEEEvNT_6ParamsE:
[----:B------:R-:W0:Y:S02]  /*0000*/  LDC R1, c[0x0][0x28] ;  /* 0x00000a00ff017b82 */ /* 0x000e240000000800 */
[----:B0-----:R-:W-:Y:S01]  /*0010*/  VIADD R1, R1, 0xffffff00 ;  /* 0xffffff0001017836 */ /* 0x001fe20000000000 */
[----:B------:R-:W0:Y:S01]  /*0020*/  S2R R2, SR_TID.X ;  /* 0x0000000000027919 */ /* 0x000e220000002100 */
[----:B------:R-:W-:Y:S01]  /*0030*/  ELECT P0, URZ, PT ;  /* 0x00000000003f782f */ /* 0x000fe20003800000 */
[----:B------:R-:W-:Y:S01]  /*0040*/  BSSY B0, `(.L_x_0) ;  /* 0x0000015000007945 */ /* 0x000fe20003800000 */
[--C-:B0-----:R-:W-:Y:S02]  /*0050*/  SHF.R.U32.HI R0, RZ, 0x5, R2.reuse ;  /* 0x00000005ff007819 */ /* 0x101fe40000011602 */
[----:B------:R-:W-:-:S03]  /*0060*/  SHF.R.U32.HI R2, RZ, 0x7, R2 ;  /* 0x00000007ff027819 */ /* 0x000fc60000011602 */
[----:B------:R-:W0:Y:S04]  /*0070*/  SHFL.IDX PT, R3, R0, RZ, 0x1f ;  /* 0x00001fff00037589 */ /* 0x000e2800000e0000 */
[----:B------:R-:W1:Y:S01]  /*0080*/  SHFL.IDX PT, R2, R2, RZ, 0x1f ;  /* 0x00001fff02027589 */ /* 0x000e6200000e0000 */
[----:B0-----:R-:W-:Y:S02]  /*0090*/  R2UR UR4, R3 ;  /* 0x00000000030472ca */ /* 0x001fe400000e0000 */
[----:B-1----:R-:W-:-:S11]  /*00a0*/  R2UR UR6, R2 ;  /* 0x00000000020672ca */ /* 0x002fd600000e0000 */
[----:B------:R-:W-:Y:S02]  /*00b0*/  USHF.R.S32.HI UR5, URZ, 0x1f, UR4 ;  /* 0x0000001f3f057899 */ /* 0x000fe40008011404 */
[----:B------:R-:W-:Y:S02]  /*00c0*/  ISETP.NE.OR P0, PT, RZ, UR4, !P0 ;  /* 0x00000004ff007c0c */ /* 0x000fe4000c705670 */
[----:B------:R-:W-:-:S04]  /*00d0*/  ULEA.HI UR5, UR5, UR4, URZ, 0x2 ;  /* 0x0000000405057291 */ /* 0x000fc8000f8f103f */
[----:B------:R-:W-:-:S04]  /*00e0*/  ULOP3.LUT UR5, UR5, 0xfffffffc, URZ, 0xc0, !UPT ;  /* 0xfffffffc05057892 */ /* 0x000fc8000f8ec03f */
[----:B------:R-:W-:-:S03]  /*00f0*/  UIADD3 UR8, UR4, -UR5, URZ ;  /* 0x8000000504087290 */ /* 0x000fc6000fffe03f */
[----:B------:R-:W-:Y:S09]  /*0100*/  @P0 BRA `(.L_x_1) ;  /* 0x0000000000200947 */ /* 0x000ff20003800000 */
[----:B------:R-:W-:Y:S02]  /*0110*/  ULDC.64 UR4, c[0x0][0x198] ;  /* 0x0000660000047ab9 */ /* 0x000fe40000000a00 */
[----:B------:R-:W-:Y:S02]  /*0120*/  UIADD3 UR10, UP0, UR4, 0xf0, URZ ;  /* 0x000000f0040a7890 */ /* 0x000fe4000ff1e03f */
[----:B------:R-:W-:Y:S02]  /*0130*/  UIADD3 UR4, UP1, UR4, 0x1f0, URZ ;  /* 0x000001f004047890 */ /* 0x000fe4000ff3e03f */
[----:B------:R-:W-:Y:S02]  /*0140*/  UIADD3.X UR11, URZ, UR5, URZ, UP0, !UPT ;  /* 0x000000053f0b7290 */ /* 0x000fe400087fe43f */
[----:B------:R-:W-:-:S07]  /*0150*/  UIADD3.X UR5, URZ, UR5, URZ, UP1, !UPT ;  /* 0x000000053f057290 */ /* 0x000fce0008ffe43f */
[----:B------:R0:W-:Y:S02]  /*0160*/  UTMACCTL.PF [UR10] ;  /* 0x000000000a0079b9 */ /* 0x0001e40008040000 */
[----:B------:R0:W-:Y:S02]  /*0170*/  UTMACCTL.PF [UR4] ;  /* 0x00000000040079b9 */ /* 0x0001e40008040000 */
[----:B0-----:R-:W-:Y:S01]  /*0180*/  NOP ;  /* 0x0000000000007918 */ /* 0x001fe20000000000 */
.L_x_1:
[----:B------:R-:W-:Y:S05]  /*0190*/  BSYNC B0 ;  /* 0x0000000000007941 */ /* 0x000fea0003800000 */
.L_x_0:
[----:B------:R-:W0:Y:S01]  /*01a0*/  SHFL.IDX PT, R2, R0, RZ, 0x1f ;  /* 0x00001fff00027589 */ /* 0x000e2200000e0000 */
[----:B------:R-:W-:Y:S01]  /*01b0*/  UISETP.NE.AND UP0, UPT, UR8, 0x3, UPT ;  /* 0x000000030800788c */ /* 0x000fe2000bf05270 */
[----:B------:R-:W-:Y:S01]  /*01c0*/  ISETP.NE.AND P1, PT, RZ, UR6, PT ;  /* 0x00000006ff007c0c */ /* 0x000fe2000bf25270 */
[----:B------:R-:W-:Y:S02]  /*01d0*/  UIADD3 UR10, UR6, -0x1, URZ ;  /* 0xffffffff060a7890 */ /* 0x000fe4000fffe03f */
[----:B------:R-:W-:Y:S02]  /*01e0*/  UISETP.EQ.OR UP0, UPT, UR8, URZ, !UP0 ;  /* 0x0000003f0800728c */ /* 0x000fe4000c702670 */
[----:B------:R-:W-:Y:S02]  /*01f0*/  UISETP.GE.U32.AND UP1, UPT, UR10, 0x2, UPT ;  /* 0x000000020a00788c */ /* 0x000fe4000bf26070 */
[----:B------:R-:W-:-:S04]  /*0200*/  UISETP.EQ.AND UP0, UPT, UR6, URZ, UP0 ;  /* 0x0000003f0600728c */ /* 0x000fc80008702270 */
[----:B------:R-:W-:-:S04]  /*0210*/  USEL UR13, URZ, 0x1, !UP0 ;  /* 0x000000013f0d7887 */ /* 0x000fc8000c000000 */
[----:B------:R-:W-:Y:S01]  /*0220*/  USEL UR13, UR13, 0x2, UP1 ;  /* 0x000000020d0d7887 */ /* 0x000fe20008800000 */
[----:B0-----:R-:W-:-:S13]  /*0230*/  ISETP.NE.AND P0, PT, R2, RZ, PT ;  /* 0x000000ff0200720c */ /* 0x001fda0003f05270 */
[----:B------:R-:W-:Y:S05]  /*0240*/  @P0 BRA `(.L_x_2) ;  /* 0x00000000008c0947 */ /* 0x000fea0003800000 */
[----:B------:R-:W-:Y:S01]  /*0250*/  ELECT P0, URZ, PT ;  /* 0x00000000003f782f */ /* 0x000fe20003800000 */
[----:B------:R-:W-:-:S12]  /*0260*/  BSSY B0, `(.L_x_2) ;  /* 0x0000021000007945 */ /* 0x000fd80003800000 */
[----:B------:R-:W-:Y:S05]  /*0270*/  @!P0 BRA `(.L_x_3) ;  /* 0x00000000007c8947 */ /* 0x000fea0003800000 */
[----:B------:R-:W0:Y:S01]  /*0280*/  S2UR UR9, SR_CgaCtaId ;  /* 0x00000000000979c3 */ /* 0x000e220000008800 */
[----:B------:R-:W-:Y:S01]  /*0290*/  UMOV UR4, 0x400 ;  /* 0x0000040000047882 */ /* 0x000fe20000000000 */
[----:B------:R-:W-:Y:S01]  /*02a0*/  UMOV UR5, 0x1 ;  /* 0x0000000100057882 */ /* 0x000fe20000000000 */
[----:B------:R-:W-:Y:S02]  /*02b0*/  UMOV UR6, 0x100 ;  /* 0x0000010000067882 */ /* 0x000fe40000000000 */
[----:B------:R-:W-:-:S04]  /*02c0*/  UIADD3 UR6, -UR6, 0x100000, URZ ;  /* 0x0010000006067890 */ /* 0x000fc8000fffe13f */
[----:B------:R-:W-:Y:S02]  /*02d0*/  USHF.L.U32 UR7, UR6, 0xb, URZ ;  /* 0x0000000b06077899 */ /* 0x000fe4000800063f */
[----:B------:R-:W-:Y:S02]  /*02e0*/  USHF.L.U32 UR6, UR6, 0x1, URZ ;  /* 0x0000000106067899 */ /* 0x000fe4000800063f */
[----:B0-----:R-:W-:Y:S02]  /*02f0*/  ULEA UR9, UR9, UR4, 0x18 ;  /* 0x0000000409097291 */ /* 0x001fe4000f8ec03f */
[----:B------:R-:W-:-:S04]  /*0300*/  UIADD3 UR4, -UR5, 0x100000, URZ ;  /* 0x0010000005047890 */ /* 0x000fc8000fffe13f */
[----:B------:R-:W-:Y:S02]  /*0310*/  USHF.L.U32 UR5, UR4, 0xb, URZ ;  /* 0x0000000b04057899 */ /* 0x000fe4000800063f */
[----:B------:R-:W-:Y:S01]  /*0320*/  USHF.L.U32 UR4, UR4, 0x1, URZ ;  /* 0x0000000104047899 */ /* 0x000fe2000800063f */
[----:B------:R-:W0:Y:S11]  /*0330*/  FENCE.VIEW.ASYNC.S ;  /* 0x00000000000073c6 */ /* 0x000e360000000000 */
[----:B0-----:R0:W1:Y:S01]  /*0340*/  SYNCS.EXCH.64 URZ, [UR9], UR4 ;  /* 0x00000004093f75b2 */ /* 0x0010620008000100 */
[----:B------:R0:W2:Y:S01]  /*0350*/  SYNCS.EXCH.64 URZ, [UR9+0x48], UR6 ;  /* 0x00004806093f75b2 */ /* 0x0000a20008000100 */
[----:B------:R0:W3:Y:S01]  /*0360*/  SYNCS.EXCH.64 URZ, [UR9+0x8], UR4 ;  /* 0x00000804093f75b2 */ /* 0x0000e20008000100 */
[----:B------:R0:W4:Y:S01]  /*0370*/  SYNCS.EXCH.64 URZ, [UR9+0x50], UR6 ;  /* 0x00005006093f75b2 */ /* 0x0001220008000100 */
[----:B------:R0:W0:Y:S01]  /*0380*/  SYNCS.EXCH.64 URZ, [UR9+0x10], UR4 ;  /* 0x00001004093f75b2 */ /* 0x0000220008000100 */
        /* <DEDUP_REMOVED lines=13> */
[----:B------:R-:W-:Y:S01]  /*0460*/  NOP ;  /* 0x0000000000007918 */ /* 0x000fe20000000000 */
.L_x_3:
[----:B0-----:R-:W-:Y:S05]  /*0470*/  BSYNC B0 ;  /* 0x0000000000007941 */ /* 0x001fea0003800000 */
.L_x_2:
[----:B------:R-:W0:Y:S01]  /*0480*/  SHFL.IDX PT, R0, R0, RZ, 0x1f ;  /* 0x00001fff00007589 */ /* 0x000e2200000e0000 */
[----:B------:R-:W5:Y:S01]  /*0490*/  LDC R2, c[0x0][0x65c] ;  /* 0x00019700ff027b82 */ /* 0x000f620000000800 */
[----:B------:R-:W-:Y:S01]  /*04a0*/  ELECT P0, URZ, PT ;  /* 0x00000000003f782f */ /* 0x000fe20003800000 */
[----:B------:R-:W-:Y:S01]  /*04b0*/  IMAD.MOV.U32 R3, RZ, RZ, RZ ;  /* 0x000000ffff037224 */ /* 0x000fe200078e00ff */
[----:B------:R-:W-:Y:S01]  /*04c0*/  UMOV UR4, 0x20 ;  /* 0x0000002000047882 */ /* 0x000fe20000000000 */
[----:B------:R-:W-:Y:S01]  /*04d0*/  NOP ;  /* 0x0000000000007918 */ /* 0x000fe20000000000 */
[----:B------:R-:W-:Y:S01]  /*04e0*/  NOP ;  /* 0x0000000000007918 */ /* 0x000fe20000000000 */
[----:B0-----:R-:W-:Y:S02]  /*04f0*/  ISETP.NE.OR P0, PT, R0, RZ, !P0 ;  /* 0x000000ff0000720c */ /* 0x001fe40004705670 */
[----:B-----5:R-:W-:Y:S01]  /*0500*/  ISETP.NE.AND P2, PT, R2, 0x1, PT ;  /* 0x000000010200780c */ /* 0x020fe20003f45270 */
[----:B------:R-:W0:Y:S01]  /*0510*/  S2R R0, SR_CTAID.Y ;  /* 0x0000000000007919 */ /* 0x000e220000002600 */
[----:B------:R-:W5:Y:S09]  /*0520*/  S2R R2, SR_CTAID.X ;  /* 0x0000000000027919 */ /* 0x000f720000002500 */
[----:B------:R-:W-:Y:S01]  /*0530*/  VOTEU.ALL UP0, P0 ;  /* 0x00000000003f7886 */ /* 0x000fe20000000000 */
[----:B------:R-:W-:Y:S01]  /*0540*/  VOTEU.ALL UP1, P0 ;  /* 0x00000000003f7886 */ /* 0x000fe20000020000 */
[----:B------:R-:W5:Y:S01]  /*0550*/  @P2 LDC R7, c[0x0][0x10] ;  /* 0x00000400ff072b82 */ /* 0x000f620000000800 */
[----:B------:R-:W-:-:S02]  /*0560*/  @P2 IMAD.MOV.U32 R5, RZ, RZ, RZ ;  /* 0x000000ffff052224 */ /* 0x000fc400078e00ff */
[----:B------:R-:W-:Y:S01]  /*0570*/  @P2 IMAD.MOV.U32 R11, RZ, RZ, RZ ;  /* 0x000000ffff0b2224 */ /* 0x000fe200078e00ff */
[----:B------:R-:W-:Y:S01]  /*0580*/  @!UP0 UMOV UR6, 0x400 ;  /* 0x0000040000068882 */ /* 0x000fe20000000000 */
[----:B------:R-:W-:-:S04]  /*0590*/  @!UP0 UIADD3 UR4, -UR4, 0x100000, URZ ;  /* 0x0010000004048890 */ /* 0x000fc8000fffe13f */
[----:B------:R-:W-:Y:S02]  /*05a0*/  @!UP0 USHF.L.U32 UR5, UR4, 0xb, URZ ;  /* 0x0000000b04058899 */ /* 0x000fe4000800063f */
[----:B------:R-:W-:Y:S01]  /*05b0*/  @!UP0 USHF.L.U32 UR4, UR4, 0x1, URZ ;  /* 0x0000000104048899 */ /* 0x000fe2000800063f */
[----:B------:R-:W1:Y:S08]  /*05c0*/  @!P2 LDC R9, c[0x0][0xc] ;  /* 0x00000300ff09ab82 */ /* 0x000e700000000800 */
[----:B------:R-:W2:Y:S01]  /*05d0*/  @!UP0 S2UR UR7, SR_CgaCtaId ;  /* 0x00000000000789c3 */ /* 0x000ea20000008800 */
[----:B0-----:R-:W-:-:S04]  /*05e0*/  @P2 IMAD.MOV.U32 R4, RZ, RZ, R0 ;  /* 0x000000ffff042224 */ /* 0x001fc800078e0000 */
[----:B-----5:R-:W-:-:S04]  /*05f0*/  @P2 IMAD.WIDE.U32 R6, R2, R7, R4 ;  /* 0x0000000702062225 */ /* 0x020fc800078e0004 */
[----:B------:R-:W-:Y:S02]  /*0600*/  @P2 IMAD.MOV.U32 R16, RZ, RZ, R6 ;  /* 0x000000ffff102224 */ /* 0x000fe400078e0006 */
[----:B------:R-:W-:Y:S02]  /*0610*/  @P2 IMAD.IADD R17, R7, 0x1, R11 ;  /* 0x0000000107112824 */ /* 0x000fe400078e020b */
[----:B-1----:R-:W-:-:S04]  /*0620*/  @!P2 IMAD.WIDE.U32 R4, R9, R0, R2 ;  /* 0x000000000904a225 */ /* 0x002fc800078e0002 */
[----:B------:R-:W-:Y:S02]  /*0630*/  @!P2 IMAD.MOV.U32 R16, RZ, RZ, R4 ;  /* 0x000000ffff10a224 */ /* 0x000fe400078e0004 */
[----:B------:R-:W-:Y:S01]  /*0640*/  @!P2 IMAD.MOV.U32 R17, RZ, RZ, R5 ;  /* 0x000000ffff11a224 */ /* 0x000fe200078e0005 */
[----:B--2---:R-:W-:Y:S02]  /*0650*/  @!UP0 ULEA UR6, UR7, UR6, 0x18 ;  /* 0x0000000607068291 */ /* 0x004fe4000f8ec03f */
[----:B------:R0:W-:Y:S01]  /*0660*/  STL [R1+0x7c], R16 ;  /* 0x00007c1001007387 */ /* 0x0001e20000100800 */
[----:B------:R-:W-:-:S03]  /*0670*/  VOTEU.ALL UP0, P0 ;  /* 0x00000000003f7886 */ /* 0x000fc60000000000 */
[----:B------:R0:W-:Y:S04]  /*0680*/  STL [R1+0x78], R17 ;  /* 0x0000781101007387 */ /* 0x0001e80000100800 */
[----:B------:R-:W1:Y:S02]  /*0690*/  FENCE.VIEW.ASYNC.S ;  /* 0x00000000000073c6 */ /* 0x000e640000000000 */
[----:B-1----:R0:W3:Y:S01]  /*06a0*/  @!UP0 SYNCS.EXCH.64 URZ, [UR6+0xa0], UR4 ;  /* 0x0000a004063f85b2 */ /* 0x0020e20008000100 */
[----:B------:R0:W3:Y:S01]  /*06b0*/  @!UP1 SYNCS.EXCH.64 URZ, [UR6+0xa8], UR4 ;  /* 0x0000a804063f95b2 */ /* 0x0000e20008000100 */
[----:B------:R-:W-:Y:S01]  /*06c0*/  NOP ;  /* 0x0000000000007918 */ /* 0x000fe20000000000 */
[----:B---34-:R-:W-:Y:S06]  /*06d0*/  BAR.SYNC.DEFER_BLOCKING 0x0 ;  /* 0x0000000000007b1d */ /* 0x018fec0000010000 */
[----:B0-----:R-:W-:Y:S05]  /*06e0*/  @!P1 BRA `(.L_x_4) ;  /* 0x000000e000989947 */ /* 0x001fea0003800000 */
[----:B------:R-:W-:-:S06]  /*06f0*/  UISETP.GT.U32.AND UP0, UPT, UR10, 0x1, UPT ;  /* 0x000000010a00788c */ /* 0x000fcc000bf04070 */
[----:B------:R-:W-:-:S13]  /*0700*/  PLOP3.LUT P0, PT, PT, PT, UP0, 0x80, 0x0 ;  /* 0x000000000000781c */ /* 0x000fda0003f0f008 */
[----:B------:R-:W-:Y:S05]  /*0710*/  @P0 EXIT ;  /* 0x000000000000094d */ /* 0x000fea0003800000 */
[----:B------:R-:W-:Y:S01]  /*0720*/  IMAD.MOV.U32 R6, RZ, RZ, -0x1 ;  /* 0xffffffffff067424 */ /* 0x000fe200078e00ff */
[----:B------:R-:W-:Y:S01]  /*0730*/  ULDC.64 UR4, c[0x0][0x650] ;  /* 0x0001940000047ab9 */ /* 0x000fe20000000a00 */
[----:B------:R-:W-:Y:S01]  /*0740*/  IMAD.MOV.U32 R5, RZ, RZ, -0x1 ;  /* 0xffffffffff057424 */ /* 0x000fe200078e00ff */
[----:B------:R-:W-:Y:S01]  /*0750*/  ISETP.GE.U32.AND P0, PT, R16, UR4, PT ;  /* 0x0000000410007c0c */ /* 0x000fe2000bf06070 */
[----:B------:R-:W-:Y:S01]  /*0760*/  UMOV UR22, 0xffffffff ;  /* 0xffffffff00167882 */ /* 0x000fe20000000000 */
[----:B------:R0:W-:Y:S01]  /*0770*/  STL [R1+0x84], R6 ;  /* 0x0000840601007387 */ /* 0x0001e20000100800 */
[----:B------:R-:W-:Y:S02]  /*0780*/  PRMT R4, RZ, 0x7610, R4 ;  /* 0x00007610ff047816 */ /* 0x000fe40000000004 */
[----:B------:R-:W-:Y:S01]  /*0790*/  ISETP.GE.U32.AND.EX P0, PT, R17, UR5, PT, P0 ;  /* 0x0000000511007c0c */ /* 0x000fe2000bf06100 */
[----:B------:R0:W-:-:S12]  /*07a0*/  STL [R1+0x80], R5 ;  /* 0x0000800501007387 */ /* 0x0001d80000100800 */
[----:B0-----:R-:W-:Y:S05]  /*07b0*/  @P0 BRA `(.L_x_5) ;  /* 0x0000000400680947 */ /* 0x001fea0003800000 */
[----:B------:R-:W0:Y:S01]  /*07c0*/  LDC.64 R12, c[0x0][0x628] ;  /* 0x00018a00ff0c7b82 */ /* 0x000e220000000a00 */
[----:B------:R-:W-:Y:S02]  /*07d0*/  IMAD.MOV.U32 R4, RZ, RZ, R16 ;  /* 0x000000ffff047224 */ /* 0x000fe400078e0010 */
[----:B------:R-:W-:-:S05]  /*07e0*/  IMAD.MOV.U32 R5, RZ, RZ, R17 ;  /* 0x000000ffff057224 */ /* 0x000fca00078e0011 */
[----:B------:R-:W1:Y:S08]  /*07f0*/  LDC R10, c[0x0][0x630] ;  /* 0x00018c00ff0a7b82 */ /* 0x000e700000000800 */
[----:B------:R-:W2:Y:S01]  /*0800*/  LDC.64 R14, c[0x0][0x620] ;  /* 0x00018800ff0e7b82 */ /* 0x000ea20000000a00 */
[----:B0-----:R-:W-:-:S04]  /*0810*/  ISETP.NE.U32.AND P0, PT, R12, RZ, PT ;  /* 0x000000ff0c00720c */ /* 0x001fc80003f05070 */
[----:B------:R-:W-:-:S13]  /*0820*/  ISETP.NE.AND.EX P0, PT, R13, RZ, PT, P0 ;  /* 0x000000ff0d00720c */ /* 0x000fda0003f05300 */
[----:B-12---:R-:W-:Y:S05]  /*0830*/  @!P0 BRA `(.L_x_6) ;  /* 0x0000000000288947 */ /* 0x006fea0003800000 */
[----:B------:R-:W0:Y:S02]  /*0840*/  LDC R9, c[0x0][0x634] ;  /* 0x00018d00ff097b82 */ /* 0x000e240000000800 */
[----:B0-----:R-:W-:-:S05]  /*0850*/  IADD3 R9, P0, R16, R9, RZ ;  /* 0x0000000910097210 */ /* 0x001fca0007f1e0ff */
[----:B------:R-:W-:-:S04]  /*0860*/  IMAD.X R11, RZ, RZ, R17, P0 ;  /* 0x000000ffff0b7224 */ /* 0x000fc800000e0611 */
[----:B------:R-:W-:-:S04]  /*0870*/  IMAD.WIDE.U32 R4, R11, R12, RZ ;  /* 0x0000000c0b047225 */ /* 0x000fc800078e00ff */
[----:B------:R-:W-:-:S04]  /*0880*/  IMAD.WIDE.U32 R6, P0, R9, R13, R4 ;  /* 0x0000000d09067225 */ /* 0x000fc80007800004 */
[----:B------:R-:W-:-:S04]  /*0890*/  IMAD.WIDE.U32 R4, R9, R12, RZ ;  /* 0x0000000c09047225 */ /* 0x000fc800078e00ff */
[----:B------:R-:W-:Y:S01]  /*08a0*/  IMAD.X R9, RZ, RZ, RZ, P0 ;  /* 0x000000ffff097224 */ /* 0x000fe200000e06ff */
[----:B------:R-:W-:Y:S01]  /*08b0*/  IADD3 RZ, P0, R5, R6, RZ ;  /* 0x0000000605ff7210 */ /* 0x000fe20007f1e0ff */
[----:B------:R-:W-:-:S04]  /*08c0*/  IMAD.MOV.U32 R8, RZ, RZ, R7 ;  /* 0x000000ffff087224 */ /* 0x000fc800078e0007 */
[----:B------:R-:W-:-:S08]  /*08d0*/  IMAD.WIDE.U32.X R4, R11, R13, R8, P0 ;  /* 0x0000000d0b047225 */ /* 0x000fd000000e0408 */
.L_x_6:
[-CC-:B------:R-:W-:Y:S01]  /*08e0*/  SHF.R.U64 R24, R4, R10.reuse, R5.reuse ;  /* 0x0000000a04187219 */ /* 0x180fe20000001205 */
[----:B------:R-:W0:Y:S01]  /*08f0*/  LDC R8, c[0x0][0x618] ;  /* 0x00018600ff087b82 */ /* 0x000e220000000800 */
[----:B------:R-:W-:Y:S01]  /*0900*/  SHF.R.U32.HI R4, RZ, R10, R5 ;  /* 0x0000000aff047219 */ /* 0x000fe20000011605 */
[----:B------:R-:W-:Y:S01]  /*0910*/  ULDC UR4, c[0x0][0x150] ;  /* 0x0000540000047ab9 */ /* 0x000fe20000000800 */
[----:B------:R-:W-:Y:S01]  /*0920*/  IADD3 R9, P0, RZ, -R24, RZ ;  /* 0x80000018ff097210 */ /* 0x000fe20007f1e0ff */
[----:B------:R-:W-:Y:S01]  /*0930*/  IMAD.MOV.U32 R5, RZ, RZ, R17 ;  /* 0x000000ffff057224 */ /* 0x000fe200078e0011 */
[----:B------:R-:W-:-:S03]  /*0940*/  I2FP.F32.U32 R3, R2 ;  /* 0x0000000200037245 */ /* 0x000fc60000201000 */
[----:B------:R-:W1:Y:S01]  /*0950*/  LDC.64 R18, c[0x0][0x640] ;  /* 0x00019000ff127b82 */ /* 0x000e620000000a00 */
[----:B------:R-:W-:Y:S02]  /*0960*/  IMAD.X R11, RZ, RZ, ~R4, P0 ;  /* 0x000000ffff0b7224 */ /* 0x000fe400000e0e04 */
[----:B------:R-:W-:Y:S01]  /*0970*/  FMUL R3, R3, UR4 ;  /* 0x0000000403037c20 */ /* 0x000fe20008400000 */
[----:B------:R-:W-:Y:S01]  /*0980*/  IMAD.MOV.U32 R4, RZ, RZ, R16 ;  /* 0x000000ffff047224 */ /* 0x000fe200078e0010 */
[----:B------:R-:W-:Y:S01]  /*0990*/  ULDC UR4, c[0x0][0x154] ;  /* 0x0000550000047ab9 */ /* 0x000fe20000000800 */
[-C--:B------:R-:W-:Y:S02]  /*09a0*/  IMAD R6, R11, R14.reuse, RZ ;  /* 0x0000000e0b067224 */ /* 0x080fe400078e02ff */
[C---:B------:R-:W-:Y:S01]  /*09b0*/  IMAD.WIDE.U32 R4, R9.reuse, R14, R4 ;  /* 0x0000000e09047225 */ /* 0x040fe200078e0004 */
[----:B------:R-:W2:Y:S01]  /*09c0*/  LDC R10, c[0x0][0x608] ;  /* 0x00018200ff0a7b82 */ /* 0x000ea20000000800 */
[----:B------:R-:W3:Y:S02]  /*09d0*/  F2I.U32.TRUNC.NTZ R3, R3 ;  /* 0x0000000300037305 */ /* 0x000ee4000020f000 */
[----:B------:R-:W-:-:S04]  /*09e0*/  IMAD R9, R9, R15, R6 ;  /* 0x0000000f09097224 */ /* 0x000fc800078e0206 */
[----:B------:R-:W-:Y:S01]  /*09f0*/  IMAD.IADD R5, R5, 0x1, R9 ;  /* 0x0000000105057824 */ /* 0x000fe200078e0209 */
[----:B------:R-:W4:Y:S01]  /*0a00*/  LDC R7, c[0x0][0x144] ;  /* 0x00005100ff077b82 */ /* 0x000f220000000800 */
[----:B------:R-:W-:-:S03]  /*0a10*/  IMAD.MOV.U32 R9, RZ, RZ, 0x1 ;  /* 0x00000001ff097424 */ /* 0x000fc600078e00ff */
[----:B0-----:R-:W-:Y:S02]  /*0a20*/  SHF.R.U64 R12, R4, R8, R5 ;  /* 0x00000008040c7219 */ /* 0x001fe40000001205 */
[----:B------:R-:W-:Y:S02]  /*0a30*/  I2FP.F32.U32 R4, R0 ;  /* 0x0000000000047245 */ /* 0x000fe40000201000 */
[----:B------:R-:W0:Y:S01]  /*0a40*/  LDC R14, c[0x0][0x658] ;  /* 0x00019600ff0e7b82 */ /* 0x000e220000000800 */
[----:B-1----:R-:W-:Y:S01]  /*0a50*/  ISETP.NE.U32.AND P0, PT, R18, RZ, PT ;  /* 0x000000ff1200720c */ /* 0x002fe20003f05070 */
[----:B---3--:R-:W-:Y:S02]  /*0a60*/  IMAD.MOV R6, RZ, RZ, -R3 ;  /* 0x000000ffff067224 */ /* 0x008fe400078e0a03 */
[----:B------:R-:W-:Y:S01]  /*0a70*/  FMUL R4, R4, UR4 ;  /* 0x0000000404047c20 */ /* 0x000fe20008400000 */
[----:B------:R-:W-:Y:S01]  /*0a80*/  SHF.R.U32.HI R3, RZ, R8, R5 ;  /* 0x00000008ff037219 */ /* 0x000fe20000011605 */
[----:B------:R-:W-:Y:S01]  /*0a90*/  IMAD.MOV.U32 R5, RZ, RZ, -0x1 ;  /* 0xffffffffff057424 */ /* 0x000fe200078e00ff */
[----:B------:R-:W-:Y:S01]  /*0aa0*/  ISETP.NE.AND.EX P0, PT, R19, RZ, PT, P0 ;  /* 0x000000ff1300720c */ /* 0x000fe20003f05300 */
[----:B------:R1:W3:Y:S01]  /*0ab0*/  F2I.U32.TRUNC.NTZ R11, R4 ;  /* 0x00000004000b7305 */ /* 0x0002e2000020f000 */
[----:B------:R-:W1:Y:S01]  /*0ac0*/  LDC R13, c[0x0][0x148] ;  /* 0x00005200ff0d7b82 */ /* 0x000e620000000800 */
[----:B--2---:R-:W-:-:S02]  /*0ad0*/  SHF.R.U64 R23, R12, R10, R3 ;  /* 0x0000000a0c177219 */ /* 0x004fc40000001203 */
[----:B------:R-:W-:-:S05]  /*0ae0*/  SHF.R.U32.HI R3, RZ, R10, R3 ;  /* 0x0000000aff037219 */ /* 0x000fca0000011603 */
[----:B------:R-:W2:Y:S01]  /*0af0*/  LDC R17, c[0x0][0x600] ;  /* 0x00018000ff117b82 */ /* 0x000ea20000000800 */
[----:B----4-:R-:W-:-:S07]  /*0b00*/  IMAD R8, R7, R6, R2 ;  /* 0x0000000607087224 */ /* 0x010fce00078e0202 */
[----:B------:R-:W4:Y:S01]  /*0b10*/  LDC R16, c[0x0][0x648] ;  /* 0x00019200ff107b82 */ /* 0x000f220000000800 */
[-C--:B0-----:R-:W-:Y:S02]  /*0b20*/  SHF.L.U32 R2, R5, R14.reuse, RZ ;  /* 0x0000000e05027219 */ /* 0x081fe400000006ff */
[--C-:B------:R-:W-:Y:S02]  /*0b30*/  SHF.R.U64 R22, R23, R14, R3.reuse ;  /* 0x0000000e17167219 */ /* 0x100fe40000001203 */
[----:B------:R-:W-:Y:S02]  /*0b40*/  LOP3.LUT R10, RZ, R2, RZ, 0x33, !PT ;  /* 0x00000002ff0a7212 */ /* 0x000fe400078e33ff */
[-C--:B------:R-:W-:Y:S01]  /*0b50*/  SHF.R.U32.HI R3, RZ, R14.reuse, R3 ;  /* 0x0000000eff037219 */ /* 0x080fe20000011603 */
[----:B------:R-:W0:Y:S01]  /*0b60*/  LDC R21, c[0x0][0x638] ;  /* 0x00018e00ff157b82 */ /* 0x000e220000000800 */
[----:B------:R-:W-:Y:S01]  /*0b70*/  SHF.L.U32 R9, R9, R14, RZ ;  /* 0x0000000e09097219 */ /* 0x000fe200000006ff */
[----:B------:R-:W-:-:S06]  /*0b80*/  IMAD.MOV.U32 R2, RZ, RZ, R22 ;  /* 0x000000ffff027224 */ /* 0x000fcc00078e0016 */
[----:B------:R-:W0:Y:S01]  /*0b90*/  LDC R20, c[0x0][0x610] ;  /* 0x00018400ff147b82 */ /* 0x000e220000000800 */
[----:B-1-3--:R-:W-:Y:S05]  /*0ba0*/  @!P0 BRA `(.L_x_7) ;  /* 0x0000000000288947 */ /* 0x00afea0003800000 */
[----:B------:R-:W1:Y:S02]  /*0bb0*/  LDC R7, c[0x0][0x64c] ;  /* 0x00019300ff077b82 */ /* 0x000e640000000800 */
[----:B-1----:R-:W-:-:S05]  /*0bc0*/  IADD3 R7, P0, R22, R7, RZ ;  /* 0x0000000716077210 */ /* 0x002fca0007f1e0ff */
        /* <DEDUP_REMOVED lines=8> */
.L_x_7:
[----:B----4-:R-:W-:Y:S01]  /*0c50*/  SHF.R.U64 R2, R2, R16, R3 ;  /* 0x0000001002027219 */ /* 0x010fe20000001203 */
[----:B--2---:R-:W-:Y:S01]  /*0c60*/  VIADD R3, R17, 0xffffffff ;  /* 0xffffffff11037836 */ /* 0x004fe20000000000 */
[----:B------:R-:W-:Y:S01]  /*0c70*/  LOP3.LUT R10, R23, R10, RZ, 0xc0, !PT ;  /* 0x0000000a170a7212 */ /* 0x000fe200078ec0ff */
[----:B------:R-:W-:Y:S01]  /*0c80*/  IMAD.MOV R11, RZ, RZ, -R11 ;  /* 0x000000ffff0b7224 */ /* 0x000fe200078e0a0b */
[----:B------:R-:W-:Y:S01]  /*0c90*/  R2UR UR22, R24 ;  /* 0x00000000181672ca */ /* 0x000fe200000e0000 */
[----:B------:R-:W-:Y:S01]  /*0ca0*/  IMAD.MOV R4, RZ, RZ, -R2 ;  /* 0x000000ffff047224 */ /* 0x000fe200078e0a02 */
[----:B------:R-:W-:Y:S01]  /*0cb0*/  LOP3.LUT R3, R12, R3, RZ, 0xc0, !PT ;  /* 0x000000030c037212 */ /* 0x000fe200078ec0ff */
[----:B------:R-:W-:Y:S02]  /*0cc0*/  @P2 IMAD R8, R13, R11, R0 ;  /* 0x0000000b0d082224 */ /* 0x000fe400078e0200 */
[----:B------:R-:W-:Y:S02]  /*0cd0*/  IMAD R9, R9, R2, R10 ;  /* 0x0000000209097224 */ /* 0x000fe400078e020a */
[----:B0-----:R-:W-:-:S02]  /*0ce0*/  IMAD R0, R4, R21, R22 ;  /* 0x0000001504007224 */ /* 0x001fc400078e0216 */
[----:B------:R-:W-:Y:S02]  /*0cf0*/  IMAD R8, R9, R20, R8 ;  /* 0x0000001409087224 */ /* 0x000fe400078e0208 */
[----:B------:R-:W-:Y:S02]  /*0d00*/  IMAD R3, R0, R17, R3 ;  /* 0x0000001100037224 */ /* 0x000fe400078e0203 */
[----:B------:R-:W-:-:S03]  /*0d10*/  IMAD.MOV.U32 R4, RZ, RZ, 0x1 ;  /* 0x00000001ff047424 */ /* 0x000fc600078e00ff */
[----:B------:R-:W-:Y:S02]  /*0d20*/  SEL R2, R3, R8, !P2 ;  /* 0x0000000803027207 */ /* 0x000fe40005000000 */
[----:B------:R-:W-:-:S03]  /*0d30*/  SEL R0, R8, R3, !P2 ;  /* 0x0000000308007207 */ /* 0x000fc60005000000 */
[----:B------:R0:W-:Y:S04]  /*0d40*/  STL [R1+0x80], R2 ;  /* 0x0000800201007387 */ /* 0x0001e80000100800 */
[----:B------:R0:W-:Y:S02]  /*0d50*/  STL [R1+0x84], R0 ;  /* 0x0000840001007387 */ /* 0x0001e40000100800 */
.L_x_5:
[----:B------:R-:W-:-:S08]  /*0d60*/  NOP ;  /* 0x0000000000007918 */ /* 0x000fd00000000000 */
[----:B------:R-:W1:Y:S02]  /*0d70*/  USETMAXREG.TRY_ALLOC.CTAPOOL UP0, 0xe8 ;  /* 0x000000e8000079c8 */ /* 0x000e640008000600 */
[----:B-1----:R-:W-:-:S13]  /*0d80*/  PLOP3.LUT P0, PT, PT, PT, UP0, 0x80, 0x0 ;  /* 0x000000000000781c */ /* 0x002fda0003f0f008 */
[----:B------:R-:W-:Y:S05]  /*0d90*/  @!P0 BRA `(.L_x_5) ;  /* 0xfffffffc00f08947 */ /* 0x000fea000383ffff */
[----:B------:R-:W-:Y:S01]  /*0da0*/  ULDC.64 UR4, c[0x0][0x598] ;  /* 0x0001660000047ab9 */ /* 0x000fe20000000a00 */
[----:B------:R-:W-:Y:S01]  /*0db0*/  ULDC.64 UR16, c[0x0][0x208] ;  /* 0x0000820000107ab9 */ /* 0x000fe20000000a00 */
[----:B------:R-:W-:-:S04]  /*0dc0*/  ISETP.NE.U32.AND P0, PT, RZ, UR4, PT ;  /* 0x00000004ff007c0c */ /* 0x000fc8000bf05070 */
[----:B------:R-:W-:-:S13]  /*0dd0*/  ISETP.NE.AND.EX P0, PT, RZ, UR5, PT, P0 ;  /* 0x00000005ff007c0c */ /* 0x000fda000bf05300 */
[----:B------:R-:W-:Y:S05]  /*0de0*/  @!P0 BRA `(.L_x_8) ;  /* 0x0000000000208947 */ /* 0x000fea0003800000 */
[----:B0-----:R-:W0:Y:S02]  /*0df0*/  LDC.64 R2, c[0x0][0x598] ;  /* 0x00016600ff027b82 */ /* 0x001e240000000a00 */
[----:B0-----:R-:W2:Y:S02]  /*0e00*/  LDG.E.64 R2, desc[UR16][R2.64] ;  /* 0x0000001002027981 */ /* 0x001ea4000c1e1b00 */
[----:B--2---:R-:W-:-:S04]  /*0e10*/  ISETP.NE.U32.AND P0, PT, R2, RZ, PT ;  /* 0x000000ff0200720c */ /* 0x004fc80003f05070 */
[----:B------:R-:W-:-:S13]  /*0e20*/  ISETP.NE.AND.EX P0, PT, R3, RZ, PT, P0 ;  /* 0x000000ff0300720c */ /* 0x000fda0003f05300 */
[----:B------:R-:W-:Y:S05]  /*0e30*/  @!P0 BRA `(.L_x_8) ;  /* 0x00000000000c8947 */ /* 0x000fea0003800000 */
[----:B------:R-:W2:Y:S02]  /*0e40*/  LD.E R2, desc[UR16][R2.64] ;  /* 0x0000001002027980 */ /* 0x000ea4000c101900 */
[----:B--2---:R-:W-:Y:S01]  /*0e50*/  R2UR UR20, R2 ;  /* 0x00000000021472ca */ /* 0x004fe200000e0000 */
[----:B------:R-:W-:-:S14]  /*0e60*/  BRA `(.L_x_9) ;  /* 0x0000000000247947 */ /* 0x000fdc0003800000 */
.L_x_8:
[----:B------:R-:W-:Y:S02]  /*0e70*/  ULDC.64 UR4, c[0x0][0x588] ;  /* 0x0001620000047ab9 */ /* 0x000fe40000000a00 */
[----:B------:R-:W-:-:S04]  /*0e80*/  ISETP.NE.U32.AND P0, PT, RZ, UR4, PT ;  /* 0x00000004ff007c0c */ /* 0x000fc8000bf05070 */
[----:B------:R-:W-:-:S13]  /*0e90*/  ISETP.NE.AND.EX P0, PT, RZ, UR5, PT, P0 ;  /* 0x00000005ff007c0c */ /* 0x000fda000bf05300 */
[----:B------:R-:W-:Y:S05]  /*0ea0*/  @!P0 BRA `(.L_x_10) ;  /* 0x0000000000108947 */ /* 0x000fea0003800000 */
[----:B0-----:R-:W0:Y:S02]  /*0eb0*/  LDC.64 R2, c[0x0][0x588] ;  /* 0x00016200ff027b82 */ /* 0x001e240000000a00 */
[----:B0-----:R-:W2:Y:S02]  /*0ec0*/  LDG.E R2, desc[UR16][R2.64] ;  /* 0x0000001002027981 */ /* 0x001ea4000c1e1900 */
[----:B--2---:R-:W-:Y:S01]  /*0ed0*/  R2UR UR20, R2 ;  /* 0x00000000021472ca */ /* 0x004fe200000e0000 */
[----:B------:R-:W-:-:S14]  /*0ee0*/  BRA `(.L_x_9) ;  /* 0x0000000000047947 */ /* 0x000fdc0003800000 */
.L_x_10:
[----:B------:R-:W-:-:S05]  /*0ef0*/  ULDC UR20, c[0x0][0x580] ;  /* 0x0001600000147ab9 */ /* 0x000fca0000000800 */
.L_x_9:
[----:B------:R-:W-:Y:S02]  /*0f00*/  ULDC.64 UR4, c[0x0][0x5a0] ;  /* 0x0001680000047ab9 */ /* 0x000fe40000000a00 */
        /* <DEDUP_REMOVED lines=11> */
.L_x_11:
        /* <DEDUP_REMOVED lines=8> */
.L_x_13:
[----:B------:R-:W-:-:S05]  /*1040*/  ULDC UR19, c[0x0][0x584] ;  /* 0x0001610000137ab9 */ /* 0x000fca0000000800 */
.L_x_12:
[----:B------:R-:W-:-:S13]  /*1050*/  LOP3.LUT P0, RZ, R4, 0xff, RZ, 0xc0, !PT ;  /* 0x000000ff04ff7812 */ /* 0x000fda000780c0ff */
[----:B------:R-:W-:Y:S05]  /*1060*/  @!P0 EXIT ;  /* 0x000000000000894d */ /* 0x000fea0003800000 */
[----:B------:R-:W-:Y:S01]  /*1070*/  ULDC UR4, c[0x0][0x28c] ;  /* 0x0000a30000047ab9 */ /* 0x000fe20000000800 */
[----:B------:R-:W-:Y:S02]  /*1080*/  ULOP3.LUT UR21, UR13, 0x1, URZ, 0xfc, !UPT ;  /* 0x000000010d157892 */ /* 0x000fe4000f8efc3f */
[----:B------:R-:W-:-:S04]  /*1090*/  UIADD3 UR4, UR4, 0x3f, URZ ;  /* 0x0000003f04047890 */ /* 0x000fc8000fffe03f */
[----:B------:R-:W-:-:S04]  /*10a0*/  USHF.R.S32.HI UR5, URZ, 0x1f, UR4 ;  /* 0x0000001f3f057899 */ /* 0x000fc80008011404 */
[----:B------:R-:W-:-:S03]  /*10b0*/  ULEA.HI UR5, UR5, UR4, URZ, 0x6 ;  /* 0x0000000405057291 */ /* 0x000fc6000f8f303f */
[----:B------:R-:W-:Y:S01]  /*10c0*/  UMOV UR4, URZ ;  /* 0x0000003f00047c82 */ /* 0x000fe20008000000 */
[----:B------:R-:W-:-:S03]  /*10d0*/  USHF.R.S32.HI UR12, URZ, 0x6, UR5 ;  /* 0x000000063f0c7899 */ /* 0x000fc60008011405 */
[----:B------:R-:W-:-:S09]  /*10e0*/  UMOV UR5, URZ ;  /* 0x0000003f00057c82 */ /* 0x000fd20008000000 */
.L_x_294:
[----:B0-----:R-:W0:Y:S01]  /*10f0*/  S2R R0, SR_TID.X ;  /* 0x0000000000007919 */ /* 0x001e220000002100 */
[----:B-1----:R-:W1:Y:S01]  /*1100*/  S2UR UR11, SR_CgaCtaId ;  /* 0x00000000000b79c3 */ /* 0x002e620000008800 */
[----:B------:R-:W-:Y:S01]  /*1110*/  UMOV UR14, 0x400 ;  /* 0x00000400000e7882 */ /* 0x000fe20000000000 */
[----:B------:R-:W-:Y:S01]  /*1120*/  UMOV UR6, URZ ;  /* 0x0000003f00067c82 */ /* 0x000fe20008000000 */
[----:B------:R-:W-:Y:S01]  /*1130*/  STL [R1+0x74], RZ ;  /* 0x000074ff01007387 */ /* 0x000fe20000100800 */
[----:B------:R-:W-:Y:S01]  /*1140*/  UMOV UR7, URZ ;  /* 0x0000003f00077c82 */ /* 0x000fe20008000000 */
[----:B------:R-:W-:Y:S01]  /*1150*/  UMOV UR8, URZ ;  /* 0x0000003f00087c82 */ /* 0x000fe20008000000 */
[----:B------:R-:W-:Y:S01]  /*1160*/  UMOV UR18, UR5 ;  /* 0x0000000500127c82 */ /* 0x000fe20008000000 */
[----:B------:R-:W-:Y:S01]  /*1170*/  STL [R1+0x70], RZ ;  /* 0x000070ff01007387 */ /* 0x000fe20000100800 */
[----:B--2---:R-:W2:Y:S01]  /*1180*/  LDC R2, c[0x0][0x28c] ;  /* 0x0000a300ff027b82 */ /* 0x004ea20000000800 */
[----:B------:R-:W-:-:S02]  /*1190*/  CS2R R4, SRZ ;  /* 0x0000000000047805 */ /* 0x000fc4000001ff00 */
[----:B------:R-:W-:Y:S01]  /*11a0*/  CS2R R6, SRZ ;  /* 0x0000000000067805 */ /* 0x000fe2000001ff00 */
[----:B------:R-:W-:Y:S01]  /*11b0*/  STL [R1+0x6c], RZ ;  /* 0x00006cff01007387 */ /* 0x000fe20000100800 */
[----:B------:R-:W-:Y:S02]  /*11c0*/  CS2R R8, SRZ ;  /* 0x0000000000087805 */ /* 0x000fe4000001ff00 */
[----:B------:R-:W-:Y:S02]  /*11d0*/  CS2R R10, SRZ ;  /* 0x00000000000a7805 */ /* 0x000fe4000001ff00 */
[----:B------:R-:W-:Y:S01]  /*11e0*/  CS2R R12, SRZ ;  /* 0x00000000000c7805 */ /* 0x000fe2000001ff00 */
[----:B------:R-:W-:Y:S01]  /*11f0*/  STL [R1+0x68], RZ ;  /* 0x000068ff01007387 */ /* 0x000fe20000100800 */
[----:B------:R-:W-:Y:S02]  /*1200*/  CS2R R14, SRZ ;  /* 0x00000000000e7805 */ /* 0x000fe4000001ff00 */
[----:B------:R-:W-:-:S02]  /*1210*/  CS2R R16, SRZ ;  /* 0x0000000000107805 */ /* 0x000fc4000001ff00 */
[----:B------:R-:W-:Y:S01]  /*1220*/  CS2R R18, SRZ ;  /* 0x0000000000127805 */ /* 0x000fe2000001ff00 */
[----:B------:R-:W-:Y:S01]  /*1230*/  STL [R1+0x64], RZ ;  /* 0x000064ff01007387 */ /* 0x000fe20000100800 */
[----:B------:R-:W-:Y:S02]  /*1240*/  CS2R R20, SRZ ;  /* 0x0000000000147805 */ /* 0x000fe4000001ff00 */
[----:B------:R-:W-:Y:S02]  /*1250*/  CS2R R22, SRZ ;  /* 0x0000000000167805 */ /* 0x000fe4000001ff00 */
[----:B------:R-:W-:Y:S01]  /*1260*/  CS2R R152, SRZ ;  /* 0x0000000000987805 */ /* 0x000fe2000001ff00 */
[----:B------:R-:W-:Y:S01]  /*1270*/  STL [R1+0x60], RZ ;  /* 0x000060ff01007387 */ /* 0x000fe20000100800 */
[----:B-1----:R-:W-:Y:S01]  /*1280*/  ULEA UR14, UR11, UR14, 0x18 ;  /* 0x0000000e0b0e7291 */ /* 0x002fe2000f8ec03f */
[----:B------:R-:W-:Y:S02]  /*1290*/  CS2R R154, SRZ ;  /* 0x00000000009a7805 */ /* 0x000fe4000001ff00 */
[----:B------:R-:W-:Y:S01]  /*12a0*/  CS2R R156, SRZ ;  /* 0x00000000009c7805 */ /* 0x000fe2000001ff00 */
[----:B------:R-:W-:Y:S01]  /*12b0*/  STL [R1+0x5c], RZ ;  /* 0x00005cff01007387 */ /* 0x000fe20000100800 */
[----:B------:R-:W-:-:S02]  /*12c0*/  CS2R R158, SRZ ;  /* 0x00000000009e7805 */ /* 0x000fc4000001ff00 */
[----:B------:R-:W-:Y:S02]  /*12d0*/  CS2R R160, SRZ ;  /* 0x0000000000a07805 */ /* 0x000fe4000001ff00 */
[----:B------:R-:W-:Y:S02]  /*12e0*/  CS2R R162, SRZ ;  /* 0x0000000000a27805 */ /* 0x000fe4000001ff00 */
[----:B0-----:R-:W-:Y:S01]  /*12f0*/  LOP3.LUT R0, R0, 0x80, RZ, 0xc0, !PT ;  /* 0x0000008000007812 */ /* 0x001fe200078ec0ff */
[----:B------:R-:W-:Y:S01]  /*1300*/  STL [R1+0x58], RZ ;  /* 0x000058ff01007387 */ /* 0x000fe20000100800 */
[----:B--2---:R-:W-:Y:S02]  /*1310*/  ISETP.GE.AND P0, PT, R2, 0x1, PT ;  /* 0x000000010200780c */ /* 0x004fe40003f06270 */
[----:B------:R-:W-:Y:S02]  /*1320*/  CS2R R2, SRZ ;  /* 0x0000000000027805 */ /* 0x000fe4000001ff00 */
[----:B------:R-:W-:Y:S01]  /*1330*/  SHF.R.U32.HI R0, RZ, 0x7, R0 ;  /* 0x00000007ff007819 */ /* 0x000fe20000011600 */
[----:B------:R-:W-:Y:S01]  /*1340*/  STL [R1+0x54], RZ ;  /* 0x000054ff01007387 */ /* 0x000fe20000100800 */
[----:B------:R-:W-:-:S02]  /*1350*/  CS2R R164, SRZ ;  /* 0x0000000000a47805 */ /* 0x000fc4000001ff00 */
[----:B------:R-:W-:Y:S02]  /*1360*/  CS2R R166, SRZ ;  /* 0x0000000000a67805 */ /* 0x000fe4000001ff00 */
[----:B------:R-:W-:Y:S01]  /*1370*/  CS2R R168, SRZ ;  /* 0x0000000000a87805 */ /* 0x000fe2000001ff00 */
[----:B------:R-:W-:Y:S01]  /*1380*/  STL [R1+0x50], RZ ;  /* 0x000050ff01007387 */ /* 0x000fe20000100800 */
[----:B------:R-:W-:Y:S02]  /*1390*/  CS2R R170, SRZ ;  /* 0x0000000000aa7805 */ /* 0x000fe4000001ff00 */
[----:B------:R-:W-:Y:S02]  /*13a0*/  CS2R R172, SRZ ;  /* 0x0000000000ac7805 */ /* 0x000fe4000001ff00 */
[----:B------:R-:W-:Y:S01]  /*13b0*/  CS2R R174, SRZ ;  /* 0x0000000000ae7805 */ /* 0x000fe2000001ff00 */
[----:B------:R-:W0:Y:S01]  /*13c0*/  SHFL.IDX PT, R0, R0, RZ, 0x1f ;  /* 0x00001fff00007589 */ /* 0x000e2200000e0000 */
[----:B------:R-:W-:-:S02]  /*13d0*/  CS2R R176, SRZ ;  /* 0x0000000000b07805 */ /* 0x000fc4000001ff00 */
[----:B------:R-:W-:Y:S02]  /*13e0*/  CS2R R178, SRZ ;  /* 0x0000000000b27805 */ /* 0x000fe4000001ff00 */
[----:B------:R-:W-:Y:S01]  /*13f0*/  CS2R R180, SRZ ;  /* 0x0000000000b47805 */ /* 0x000fe2000001ff00 */
[----:B------:R1:W-:Y:S01]  /*1400*/  STL [R1+0x4c], RZ ;  /* 0x00004cff01007387 */ /* 0x0003e20000100800 */
[----:B------:R-:W-:Y:S02]  /*1410*/  CS2R R182, SRZ ;  /* 0x0000000000b67805 */ /* 0x000fe4000001ff00 */
[----:B------:R-:W-:Y:S02]  /*1420*/  CS2R R184, SRZ ;  /* 0x0000000000b87805 */ /* 0x000fe4000001ff00 */
[----:B------:R-:W-:Y:S01]  /*1430*/  CS2R R186, SRZ ;  /* 0x0000000000ba7805 */ /* 0x000fe2000001ff00 */
[----:B------:R1:W-:Y:S01]  /*1440*/  STL [R1+0x48], RZ ;  /* 0x000048ff01007387 */ /* 0x0003e20000100800 */
        /* <DEDUP_REMOVED lines=14> */
[----:B------:R-:W-:Y:S02]  /*1530*/  CS2R R210, SRZ ;  /* 0x0000000000d27805 */ /* 0x000fe4000001ff00 */
[----:B0-----:R-:W-:Y:S01]  /*1540*/  R2UR UR9, R0 ;  /* 0x00000000000972ca */ /* 0x001fe200000e0000 */
[----:B------:R1:W-:Y:S01]  /*1550*/  STL [R1+0x38], RZ ;  /* 0x000038ff01007387 */ /* 0x0003e20000100800 */
[----:B------:R-:W-:Y:S01]  /*1560*/  IMAD.MOV.U32 R0, RZ, RZ, RZ ;  /* 0x000000ffff007224 */ /* 0x000fe200078e00ff */
[----:B------:R-:W-:-:S02]  /*1570*/  CS2R R212, SRZ ;  /* 0x0000000000d47805 */ /* 0x000fc4000001ff00 */
[----:B------:R-:W-:Y:S01]  /*1580*/  CS2R R214, SRZ ;  /* 0x0000000000d67805 */ /* 0x000fe2000001ff00 */
[----:B------:R1:W-:Y:S01]  /*1590*/  STL [R1+0x34], RZ ;  /* 0x000034ff01007387 */ /* 0x0003e20000100800 */
[----:B------:R-:W-:Y:S02]  /*15a0*/  CS2R R216, SRZ ;  /* 0x0000000000d87805 */ /* 0x000fe4000001ff00 */
[----:B------:R-:W-:Y:S02]  /*15b0*/  CS2R R218, SRZ ;  /* 0x0000000000da7805 */ /* 0x000fe4000001ff00 */
[----:B------:R-:W-:Y:S01]  /*15c0*/  CS2R R220, SRZ ;  /* 0x0000000000dc7805 */ /* 0x000fe2000001ff00 */
[----:B------:R1:W-:Y:S01]  /*15d0*/  STL [R1+0x30], RZ ;  /* 0x000030ff01007387 */ /* 0x0003e20000100800 */
[----:B------:R-:W-:Y:S02]  /*15e0*/  CS2R R222, SRZ ;  /* 0x0000000000de7805 */ /* 0x000fe4000001ff00 */
[----:B------:R-:W-:Y:S01]  /*15f0*/  CS2R R224, SRZ ;  /* 0x0000000000e07805 */ /* 0x000fe2000001ff00 */
[----:B------:R-:W-:Y:S01]  /*1600*/  IMAD.MOV.U32 R226, RZ, RZ, RZ ;  /* 0x000000ffffe27224 */ /* 0x000fe200078e00ff */
[----:B------:R1:W-:Y:S01]  /*1610*/  STL [R1+0x2c], RZ ;  /* 0x00002cff01007387 */ /* 0x0003e20000100800 */
[----:B------:R-:W-:Y:S01]  /*1620*/  ULEA.HI UR10, UR9, UR9, URZ, 0x1 ;  /* 0x00000009090a7291 */ /* 0x000fe2000f8f083f */
[----:B------:R-:W-:Y:S01]  /*1630*/  IMAD.U32 R227, RZ, RZ, UR4 ;  /* 0x00000004ffe37e24 */ /* 0x000fe2000f8e00ff */
[----:B------:R-:W-:Y:S01]  /*1640*/  CS2R R24, SRZ ;  /* 0x0000000000187805 */ /* 0x000fe2000001ff00 */
[----:B------:R1:W-:Y:S01]  /*1650*/  STL [R1+0x28], RZ ;  /* 0x000028ff01007387 */ /* 0x0003e20000100800 */
[----:B------:R-:W-:Y:S01]  /*1660*/  ULOP3.LUT UR10, UR10, 0xffffe, URZ, 0xc0, !UPT ;  /* 0x000ffffe0a0a7892 */ /* 0x000fe2000f8ec03f */
[----:B------:R-:W-:-:S02]  /*1670*/  CS2R R26, SRZ ;  /* 0x00000000001a7805 */ /* 0x000fc4000001ff00 */
[----:B------:R-:W-:Y:S01]  /*1680*/  CS2R R28, SRZ ;  /* 0x00000000001c7805 */ /* 0x000fe2000001ff00 */
[----:B------:R1:W-:Y:S01]  /*1690*/  STL [R1+0x24], RZ ;  /* 0x000024ff01007387 */ /* 0x0003e20000100800 */
[----:B------:R-:W-:Y:S01]  /*16a0*/  UIADD3 UR10, UR9, -UR10, URZ ;  /* 0x8000000a090a7290 */ /* 0x000fe2000fffe03f */
[----:B---34-:R-:W-:Y:S02]  /*16b0*/  CS2R R30, SRZ ;  /* 0x00000000001e7805 */ /* 0x018fe4000001ff00 */
[----:B------:R-:W-:Y:S01]  /*16c0*/  CS2R R32, SRZ ;  /* 0x0000000000207805 */ /* 0x000fe2000001ff00 */
[----:B------:R1:W-:Y:S01]  /*16d0*/  STL [R1+0x20], RZ ;  /* 0x000020ff01007387 */ /* 0x0003e20000100800 */
[----:B------:R-:W-:Y:S01]  /*16e0*/  ULEA UR10, UR10, UR14, 0xc ;  /* 0x0000000e0a0a7291 */ /* 0x000fe2000f8e603f */
[----:B------:R-:W-:Y:S02]  /*16f0*/  CS2R R34, SRZ ;  /* 0x0000000000227805 */ /* 0x000fe4000001ff00 */
[----:B------:R-:W-:Y:S01]  /*1700*/  CS2R R36, SRZ ;  /* 0x0000000000247805 */ /* 0x000fe2000001ff00 */
[----:B------:R1:W-:Y:S01]  /*1710*/  STL [R1+0x1c], RZ ;  /* 0x00001cff01007387 */ /* 0x0003e20000100800 */
[----:B------:R-:W-:Y:S01]  /*1720*/  UIADD3 UR10, UR10, 0x180, URZ ;  /* 0x000001800a0a7890 */ /* 0x000fe2000fffe03f */
[----:B------:R-:W-:-:S02]  /*1730*/  CS2R R38, SRZ ;  /* 0x0000000000267805 */ /* 0x000fc4000001ff00 */
[----:B------:R-:W-:Y:S01]  /*1740*/  CS2R R40, SRZ ;  /* 0x0000000000287805 */ /* 0x000fe2000001ff00 */
[----:B------:R1:W-:Y:S01]  /*1750*/  STL [R1+0x18], RZ ;  /* 0x000018ff01007387 */ /* 0x0003e20000100800 */
[----:B------:R-:W-:Y:S01]  /*1760*/  USHF.R.U32.HI UR10, URZ, 0x4, UR10 ;  /* 0x000000043f0a7899 */ /* 0x000fe2000801160a */
[----:B------:R-:W-:Y:S02]  /*1770*/  CS2R R42, SRZ ;  /* 0x00000000002a7805 */ /* 0x000fe4000001ff00 */
[----:B------:R-:W-:Y:S01]  /*1780*/  CS2R R44, SRZ ;  /* 0x00000000002c7805 */ /* 0x000fe2000001ff00 */
[----:B------:R1:W-:Y:S01]  /*1790*/  STL [R1+0x14], RZ ;  /* 0x000014ff01007387 */ /* 0x0003e20000100800 */
[----:B------:R-:W-:Y:S01]  /*17a0*/  ULOP3.LUT UR15, UR10, 0x3fff, URZ, 0xc0, !UPT ;  /* 0x00003fff0a0f7892 */ /* 0x000fe2000f8ec03f */
        /* <DEDUP_REMOVED lines=18> */
[----:B------:R1:W-:Y:S01]  /*18d0*/  STL [R1], RZ ;  /* 0x000000ff01007387 */ /* 0x0003e20000100800 */
[----:B------:R-:W-:-:S02]  /*18e0*/  CS2R R74, SRZ ;  /* 0x00000000004a7805 */ /* 0x000fc4000001ff00 */
[----:B------:R-:W-:Y:S02]  /*18f0*/  CS2R R76, SRZ ;  /* 0x00000000004c7805 */ /* 0x000fe4000001ff00 */
[----:B------:R-:W-:Y:S02]  /*1900*/  CS2R R78, SRZ ;  /* 0x00000000004e7805 */ /* 0x000fe4000001ff00 */
[----:B------:R-:W-:Y:S02]  /*1910*/  CS2R R80, SRZ ;  /* 0x0000000000507805 */ /* 0x000fe4000001ff00 */
[----:B------:R-:W-:Y:S02]  /*1920*/  CS2R R82, SRZ ;  /* 0x0000000000527805 */ /* 0x000fe4000001ff00 */
[----:B------:R-:W-:Y:S02]  /*1930*/  CS2R R84, SRZ ;  /* 0x0000000000547805 */ /* 0x000fe4000001ff00 */
        /* <DEDUP_REMOVED lines=32> */
[----:B------:R-:W-:Y:S01]  /*1b40*/  CS2R R150, SRZ ;  /* 0x0000000000967805 */ /* 0x000fe2000001ff00 */
[----:B-1----:R-:W-:Y:S06]  /*1b50*/  @!P0 BRA `(.L_x_14) ;  /* 0x0000001000688947 */ /* 0x002fec0003800000 */
[----:B------:R-:W-:-:S06]  /*1b60*/  UISETP.NE.AND UP0, UPT, UR21, 0x3, UPT ;  /* 0x000000031500788c */ /* 0x000fcc000bf05270 */
[----:B------:R-:W-:-:S13]  /*1b70*/  PLOP3.LUT P1, PT, PT, PT, UP0, 0x80, 0x0 ;  /* 0x000000000000781c */ /* 0x000fda0003f2f008 */
[----:B------:R-:W-:Y:S05]  /*1b80*/  @!P1 BRA `(.L_x_15) ;  /* 0x0000000000049947 */ /* 0x000fea0003800000 */
[----:B------:R-:W-:Y:S01]  /*1b90*/  BPT.TRAP 0x1 ;  /* 0x000000040000795c */ /* 0x000fe20000300000 */
.L_x_15:
[----:B------:R-:W-:Y:S01]  /*1ba0*/  ULEA UR6, UR5, UR14, 0x3 ;  /* 0x0000000e05067291 */ /* 0x000fe2000f8e183f */
[----:B------:R-:W-:-:S05]  /*1bb0*/  IMAD.U32 R0, RZ, RZ, UR4 ;  /* 0x00000004ff007e24 */ /* 0x000fca000f8e00ff */
[----:B------:R-:W-:-:S04]  /*1bc0*/  SHF.L.U32 R0, R0, 0x1f, RZ ;  /* 0x0000001f00007819 */ /* 0x000fc800000006ff */
[----:B------:R0:W1:Y:S01]  /*1bd0*/  SYNCS.PHASECHK.TRANS64.TRYWAIT P0, [UR6], R0 ;  /* 0x00000000ff0075a7 */ /* 0x0000620008000146 */
[----:B------:R-:W-:Y:S05]  /*1be0*/  @!P1 BRA `(.L_x_16) ;  /* 0x0000000000049947 */ /* 0x000fea0003800000 */
[----:B------:R-:W-:Y:S01]  /*1bf0*/  BPT.TRAP 0x1 ;  /* 0x000000040000795c */ /* 0x000fe20000300000 */
.L_x_16:
[----:B-1----:R-:W-:Y:S05]  /*1c00*/  @P0 BRA `(.L_x_17) ;  /* 0x0000000000080947 */ /* 0x002fea0003800000 */
[----:B------:R-:W1:Y:S02]  /*1c10*/  SYNCS.PHASECHK.TRANS64.TRYWAIT P0, [UR6], R0 ;  /* 0x00000000ff0075a7 */ /* 0x000e640008000146 */
[----:B-1----:R-:W-:Y:S05]  /*1c20*/  @!P0 BRA `(.L_x_18) ;  /* 0x000000e400b48947 */ /* 0x002fea0003800000 */
.L_x_17:
[----:B------:R-:W-:Y:S01]  /*1c30*/  UIADD3 UR6, UR14, 0x12180, URZ ;  /* 0x000121800e067890 */ /* 0x000fe2000fffe03f */
[----:B------:R-:W-:Y:S01]  /*1c40*/  WARPGROUP.ARRIVE ;  /* 0x00000000000079c5 */ /* 0x000fe20000000000 */
[----:B------:R-:W-:Y:S01]  /*1c50*/  ULOP3.LUT UR8, UR15, 0x10000, URZ, 0xfc, !UPT ;  /* 0x000100000f087892 */ /* 0x000fe2000f8efc3f */
[----:B------:R2:W-:Y:S01]  /*1c60*/  STL [R1+0x74], RZ ;  /* 0x000074ff01007387 */ /* 0x0005e20000100800 */
[----:B------:R-:W-:Y:S01]  /*1c70*/  USHF.R.U32.HI UR6, URZ, 0x4, UR6 ;  /* 0x000000043f067899 */ /* 0x000fe20008011606 */
[----:B01----:R-:W-:Y:S01]  /*1c80*/  IMAD.MOV.U32 R0, RZ, RZ, RZ ;  /* 0x000000ffff007224 */ /* 0x003fe200078e00ff */
[----:B------:R-:W-:Y:S01]  /*1c90*/  ULEA UR8, UR5, UR8, 0x9 ;  /* 0x0000000805087291 */ /* 0x000fe2000f8e483f */
[----:B------:R2:W-:Y:S01]  /*1ca0*/  STL [R1+0x70], RZ ;  /* 0x000070ff01007387 */ /* 0x0005e20000100800 */
[----:B------:R-:W-:Y:S01]  /*1cb0*/  ULOP3.LUT UR6, UR6, 0x3fff, URZ, 0xc0, !UPT ;  /* 0x00003fff06067892 */ /* 0x000fe2000f8ec03f */
[----:B------:R-:W-:Y:S01]  /*1cc0*/  CS2R R2, SRZ ;  /* 0x0000000000027805 */ /* 0x000fe2000001ff00 */
[----:B------:R-:W-:Y:S01]  /*1cd0*/  UMOV UR9, 0x80000020 ;  /* 0x8000002000097882 */ /* 0x000fe20000000000 */
[----:B------:R-:W-:Y:S01]  /*1ce0*/  UMOV UR11, 0x80000020 ;  /* 0x80000020000b7882 */ /* 0x000fe20000000000 */
[----:B------:R-:W-:Y:S01]  /*1cf0*/  ULOP3.LUT UR6, UR6, 0x10000, URZ, 0xfc, !UPT ;  /* 0x0001000006067892 */ /* 0x000fe2000f8efc3f */
[----:B------:R2:W-:Y:S01]  /*1d00*/  STL [R1+0x6c], RZ ;  /* 0x00006cff01007387 */ /* 0x0005e20000100800 */
[----:B------:R-:W-:Y:S01]  /*1d10*/  ULDC UR7, c[0x0][0x50c] ;  /* 0x0001430000077ab9 */ /* 0x000fe20000000800 */
[----:B------:R-:W-:Y:S01]  /*1d20*/  CS2R R4, SRZ ;  /* 0x0000000000047805 */ /* 0x000fe2000001ff00 */
[----:B------:R-:W-:Y:S01]  /*1d30*/  ULEA UR10, UR5, UR6, 0xa ;  /* 0x00000006050a7291 */ /* 0x000fe2000f8e503f */
[----:B------:R2:W-:Y:S01]  /*1d40*/  STL [R1+0x68], RZ ;  /* 0x000068ff01007387 */ /* 0x0005e20000100800 */
[----:B------:R-:W-:Y:S01]  /*1d50*/  UISETP.NE.AND UP0, UPT, UR7, 0x2, UPT ;  /* 0x000000020700788c */ /* 0x000fe2000bf05270 */
[----:B------:R-:W-:Y:S01]  /*1d60*/  CS2R R6, SRZ ;  /* 0x0000000000067805 */ /* 0x000fe2000001ff00 */
[----:B------:R-:W-:Y:S01]  /*1d70*/  UMOV UR6, 0x2 ;  /* 0x0000000200067882 */ /* 0x000fe20000000000 */
[----:B------:R2:W-:Y:S01]  /*1d80*/  STL [R1+0x64], RZ ;  /* 0x000064ff01007387 */ /* 0x0005e20000100800 */
[----:B------:R-:W-:Y:S01]  /*1d90*/  USEL UR7, URZ, 0x1, UP0 ;  /* 0x000000013f077887 */ /* 0x000fe20008000000 */
[----:B------:R-:W-:-:S02]  /*1da0*/  CS2R R8, SRZ ;  /* 0x0000000000087805 */ /* 0x000fc4000001ff00 */
[----:B------:R-:W-:Y:S01]  /*1db0*/  CS2R R10, SRZ ;  /* 0x00000000000a7805 */ /* 0x000fe2000001ff00 */
[----:B------:R-:W-:Y:S01]  /*1dc0*/  QGMMA.64x256x32.F32.E5M2.E5M2 R24, gdesc[UR8], RZ, !UPT ;  /* 0x03e00000081879f3 */ /* 0x000fe2000c7038ff */
[----:B------:R2:W-:Y:S01]  /*1dd0*/  STL [R1+0x60], RZ ;  /* 0x000060ff01007387 */ /* 0x0005e20000100800 */
[----:B------:R-:W-:Y:S01]  /*1de0*/  UIADD3 UR8, UR8, 0x2, URZ ;  /* 0x0000000208087890 */ /* 0x000fe2000fffe03f */
[----:B------:R-:W-:Y:S01]  /*1df0*/  ISETP.NE.AND P0, PT, RZ, UR7, PT ;  /* 0x00000007ff007c0c */ /* 0x000fe2000bf05270 */
[----:B------:R-:W-:Y:S01]  /*1e00*/  UIADD3 UR10, UR10, 0x2, URZ ;  /* 0x000000020a0a7890 */ /* 0x000fe2000fffe03f */
[----:B------:R2:W-:Y:S01]  /*1e10*/  STL [R1+0x5c], RZ ;  /* 0x00005cff01007387 */ /* 0x0005e20000100800 */
[----:B------:R-:W-:Y:S01]  /*1e20*/  UMOV UR9, 0x80000020 ;  /* 0x8000002000097882 */ /* 0x000fe20000000000 */
[----:B------:R-:W-:Y:S01]  /*1e30*/  UMOV UR11, 0x80000020 ;  /* 0x80000020000b7882 */ /* 0x000fe20000000000 */
        /* <DEDUP_REMOVED lines=58> */
[----:B------:R-:W-:-:S03]  /*21e0*/  IMAD.MOV.U32 R226, RZ, RZ, RZ ;  /* 0x000000ffffe27224 */ /* 0x000fc600078e00ff */
[----:B------:R2:W-:Y:S04]  /*21f0*/  STL [R1+0x1c], RZ ;  /* 0x00001cff01007387 */ /* 0x0005e80000100800 */
[----:B------:R2:W-:Y:S04]  /*2200*/  STL [R1+0x18], RZ ;  /* 0x000018ff01007387 */ /* 0x0005e80000100800 */
[----:B------:R2:W-:Y:S04]  /*2210*/  STL [R1+0x14], RZ ;  /* 0x000014ff01007387 */ /* 0x0005e80000100800 */
[----:B------:R2:W-:Y:S04]  /*2220*/  STL [R1+0x10], RZ ;  /* 0x000010ff01007387 */ /* 0x0005e80000100800 */
[----:B------:R2:W-:Y:S04]  /*2230*/  STL [R1+0xc], RZ ;  /* 0x00000cff01007387 */ /* 0x0005e80000100800 */
[----:B------:R2:W-:Y:S04]  /*2240*/  STL [R1+0x8], RZ ;  /* 0x000008ff01007387 */ /* 0x0005e80000100800 */
[----:B------:R2:W-:Y:S04]  /*2250*/  STL [R1+0x4], RZ ;  /* 0x000004ff01007387 */ /* 0x0005e80000100800 */
[----:B------:R2:W-:Y:S01]  /*2260*/  STL [R1], RZ ;  /* 0x000000ff01007387 */ /* 0x0005e20000100800 */
[----:B------:R-:W-:Y:S01]  /*2270*/  QGMMA.64x256x32.F32.E5M2.E5M2 R24, gdesc[UR8], R24, gsb0 ;  /* 0x03e00000081879f3 */ /* 0x000fe20008003818 */
[----:B------:R-:W-:Y:S05]  /*2280*/  @!P0 BRA `(.L_x_19) ;  /* 0x0000000800808947 */ /* 0x000fea0003800000 */
[----:B------:R-:W-:Y:S02]  /*2290*/  WARPGROUP.DEPBAR.LE gsb0, 0x0 ;  /* 0x00008000000079c5 */ /* 0x000fe40000010000 */
[----:B------:R-:W-:-:S01]  /*22a0*/  FADD R227, RZ, R122 ;  /* 0x0000007affe37221 */ /* 0x000fc20000000000 */
[----:B------:R-:W-:Y:S01]  /*22b0*/  FADD R226, RZ, R24 ;  /* 0x00000018ffe27221 */ /* 0x000fe20000000000 */
[----:B------:R-:W-:-:S01]  /*22c0*/  FADD R225, RZ, R25 ;  /* 0x00000019ffe17221 */ /* 0x000fc20000000000 */
[----:B------:R-:W-:Y:S01]  /*22d0*/  FADD R224, RZ, R26 ;  /* 0x0000001affe07221 */ /* 0x000fe20000000000 */
[----:B------:R-:W-:-:S01]  /*22e0*/  FADD R223, RZ, R27 ;  /* 0x0000001bffdf7221 */ /* 0x000fc20000000000 */
[----:B------:R0:W-:Y:S01]  /*22f0*/  STL [R1], R227 ;  /* 0x000000e301007387 */ /* 0x0001e20000100800 */
[----:B------:R-:W-:-:S01]  /*2300*/  FADD R222, RZ, R28 ;  /* 0x0000001cffde7221 */ /* 0x000fc20000000000 */
[----:B------:R-:W-:Y:S01]  /*2310*/  FADD R221, RZ, R29 ;  /* 0x0000001dffdd7221 */ /* 0x000fe20000000000 */
[----:B------:R-:W-:-:S01]  /*2320*/  FADD R220, RZ, R30 ;  /* 0x0000001effdc7221 */ /* 0x000fc20000000000 */
[----:B------:R-:W-:Y:S01]  /*2330*/  FADD R219, RZ, R31 ;  /* 0x0000001fffdb7221 */ /* 0x000fe20000000000 */
[----:B------:R-:W-:-:S01]  /*2340*/  FADD R218, RZ, R32 ;  /* 0x00000020ffda7221 */ /* 0x000fc20000000000 */
[----:B------:R-:W-:Y:S01]  /*2350*/  FADD R217, RZ, R33 ;  /* 0x00000021ffd97221 */ /* 0x000fe20000000000 */
[----:B------:R-:W-:-:S01]  /*2360*/  FADD R216, RZ, R34 ;  /* 0x00000022ffd87221 */ /* 0x000fc20000000000 */
[----:B------:R-:W-:Y:S01]  /*2370*/  FADD R215, RZ, R35 ;  /* 0x00000023ffd77221 */ /* 0x000fe20000000000 */
[----:B------:R-:W-:-:S01]  /*2380*/  FADD R214, RZ, R36 ;  /* 0x00000024ffd67221 */ /* 0x000fc20000000000 */
[----:B0-----:R-:W-:Y:S01]  /*2390*/  FADD R227, RZ, R123 ;  /* 0x0000007bffe37221 */ /* 0x001fe20000000000 */
[----:B------:R-:W-:-:S01]  /*23a0*/  FADD R213, RZ, R37 ;  /* 0x00000025ffd57221 */ /* 0x000fc20000000000 */
[----:B------:R-:W-:Y:S01]  /*23b0*/  FADD R212, RZ, R38 ;  /* 0x00000026ffd47221 */ /* 0x000fe20000000000 */
[----:B------:R-:W-:-:S01]  /*23c0*/  FADD R211, RZ, R39 ;  /* 0x00000027ffd37221 */ /* 0x000fc20000000000 */
[----:B------:R-:W-:Y:S01]  /*23d0*/  FADD R210, RZ, R40 ;  /* 0x00000028ffd27221 */ /* 0x000fe20000000000 */
[----:B------:R0:W-:Y:S01]  /*23e0*/  STL [R1+0x4], R227 ;  /* 0x000004e301007387 */ /* 0x0001e20000100800 */
        /* <DEDUP_REMOVED lines=93> */
[----:B------:R-:W-:Y:S01]  /*29c0*/  UMOV UR6, URZ ;  /* 0x0000003f00067c82 */ /* 0x000fe20008000000 */
[----:B0-----:R-:W-:-:S05]  /*29d0*/  FADD R227, RZ, R130 ;  /* 0x00000082ffe37221 */ /* 0x001fca0000000000 */
[----:B------:R0:W-:Y:S02]  /*29e0*/  STL [R1+0x20], R227 ;  /* 0x000020e301007387 */ /* 0x0001e40000100800 */
        /* <DEDUP_REMOVED lines=42> */
.L_x_19:
[----:B------:R-:W-:-:S04]  /*2c90*/  UIADD3 UR18, UR5, 0x1, URZ ;  /* 0x0000000105127890 */ /* 0x000fc8000fffe03f */
[----:B------:R-:W-:-:S04]  /*2ca0*/  UISETP.NE.AND UP0, UPT, UR18, 0x9, UPT ;  /* 0x000000091200788c */ /* 0x000fc8000bf05270 */
[----:B------:R-:W-:Y:S02]  /*2cb0*/  USEL UR8, URZ, 0x1, UP0 ;  /* 0x000000013f087887 */ /* 0x000fe40008000000 */
[----:B------:R-:W-:Y:S02]  /*2cc0*/  USEL UR18, UR18, URZ, UP0 ;  /* 0x0000003f12127287 */ /* 0x000fe40008000000 */
[----:B------:R-:W-:-:S06]  /*2cd0*/  ULOP3.LUT UR8, UR4, UR8, URZ, 0x3c, !UPT ;  /* 0x0000000804087292 */ /* 0x000fcc000f8e3c3f */
[----:B0-----:R-:W-:Y:S01]  /*2ce0*/  IMAD.U32 R227, RZ, RZ, UR8 ;  /* 0x00000008ffe37e24 */ /* 0x001fe2000f8e00ff */
[----:B------:R-:W-:-:S06]  /*2cf0*/  UMOV UR8, 0x1 ;  /* 0x0000000100087882 */ /* 0x000fcc0000000000 */
.L_x_14:
[----:B------:R-:W-:-:S04]  /*2d00*/  UISETP.LT.AND UP0, UPT, UR12, 0x1, UPT ;  /* 0x000000010c00788c */ /* 0x000fc8000bf01270 */
[----:B------:R-:W-:-:S04]  /*2d10*/  USEL UR9, UR12, 0x1, UP0 ;  /* 0x000000010c097887 */ /* 0x000fc80008000000 */
[----:B------:R-:W-:-:S04]  /*2d20*/  UIADD3 UR9, UR12, -UR9, URZ ;  /* 0x800000090c097290 */ /* 0x000fc8000fffe03f */
[----:B------:R-:W-:-:S06]  /*2d30*/  UISETP.GE.AND UP0, UPT, UR9, 0x1, UPT ;  /* 0x000000010900788c */ /* 0x000fcc000bf06270 */
[----:B------:R-:W-:-:S13]  /*2d40*/  PLOP3.LUT P0, PT, PT, PT, UP0, 0x80, 0x0 ;  /* 0x000000000000781c */ /* 0x000fda0003f0f008 */
[----:B------:R-:W-:Y:S05]  /*2d50*/  @!P0 BRA `(.L_x_20) ;  /* 0x0000001000848947 */ /* 0x000fea0003800000 */
[----:B------:R-:W-:Y:S01]  /*2d60*/  IMAD.U32 R228, RZ, RZ, UR9 ;  /* 0x00000009ffe47e24 */ /* 0x000fe2000f8e00ff */
[----:B------:R-:W-:Y:S01]  /*2d70*/  UMOV UR23, UR5 ;  /* 0x0000000500177c82 */ /* 0x000fe20008000000 */
[----:B------:R-:W-:-:S05]  /*2d80*/  ULDC UR24, c[0x0][0x50c] ;  /* 0x0001430000187ab9 */ /* 0x000fca0000000800 */
.L_x_28:
[----:B------:R-:W-:-:S06]  /*2d90*/  UISETP.NE.AND UP0, UPT, UR21, 0x3, UPT ;  /* 0x000000031500788c */ /* 0x000fcc000bf05270 */
[----:B------:R-:W-:-:S13]  /*2da0*/  PLOP3.LUT P1, PT, PT, PT, UP0, 0x80, 0x0 ;  /* 0x000000000000781c */ /* 0x000fda0003f2f008 */
[----:B01----:R-:W-:Y:S05]  /*2db0*/  @!P1 BRA `(.L_x_21) ;  /* 0x0000000000049947 */ /* 0x003fea0003800000 */
[----:B------:R-:W-:Y:S01]  /*2dc0*/  BPT.TRAP 0x1 ;  /* 0x000000040000795c */ /* 0x000fe20000300000 */
.L_x_21:
[----:B------:R-:W0:Y:S01]  /*2dd0*/  S2UR UR9, SR_CgaCtaId ;  /* 0x00000000000979c3 */ /* 0x000e220000008800 */
[----:B------:R-:W-:Y:S01]  /*2de0*/  UMOV UR14, 0x400 ;  /* 0x00000400000e7882 */ /* 0x000fe20000000000 */
[----:B------:R-:W-:Y:S01]  /*2df0*/  SHF.L.U32 R229, R227, 0x1f, RZ ;  /* 0x0000001fe3e57819 */ /* 0x000fe200000006ff */
[----:B0-----:R-:W-:-:S04]  /*2e00*/  ULEA UR14, UR9, UR14, 0x18 ;  /* 0x0000000e090e7291 */ /* 0x001fc8000f8ec03f */
[----:B------:R-:W-:-:S09]  /*2e10*/  ULEA UR9, UR18, UR14, 0x3 ;  /* 0x0000000e12097291 */ /* 0x000fd2000f8e183f */
[----:B------:R0:W1:Y:S01]  /*2e20*/  SYNCS.PHASECHK.TRANS64.TRYWAIT P0, [UR9], R229 ;  /* 0x000000e5ff0075a7 */ /* 0x0000620008000149 */
[----:B------:R-:W-:Y:S05]  /*2e30*/  @!P1 BRA `(.L_x_22) ;  /* 0x0000000000049947 */ /* 0x000fea0003800000 */
[----:B------:R-:W-:Y:S01]  /*2e40*/  BPT.TRAP 0x1 ;  /* 0x000000040000795c */ /* 0x000fe20000300000 */
.L_x_22:
[----:B-1----:R-:W-:Y:S05]  /*2e50*/  @P0 BRA `(.L_x_23) ;  /* 0x0000000000080947 */ /* 0x002fea0003800000 */
[----:B------:R-:W1:Y:S02]  /*2e60*/  SYNCS.PHASECHK.TRANS64.TRYWAIT P0, [UR9], R229 ;  /* 0x000000e5ff0075a7 */ /* 0x000e640008000149 */
[----:B-1----:R-:W-:Y:S05]  /*2e70*/  @!P0 BRA `(.L_x_24) ;  /* 0x000000d400388947 */ /* 0x002fea0003800000 */
.L_x_23:
[----:B------:R-:W-:Y:S01]  /*2e80*/  UIADD3 UR9, UR14, 0x12180, URZ ;  /* 0x000121800e097890 */ /* 0x000fe2000fffe03f */
[----:B------:R-:W-:Y:S01]  /*2e90*/  WARPGROUP.ARRIVE ;  /* 0x00000000000079c5 */ /* 0x000fe20000000000 */
[----:B------:R-:W-:Y:S02]  /*2ea0*/  UISETP.NE.AND UP0, UPT, UR7, URZ, UPT ;  /* 0x0000003f0700728c */ /* 0x000fe4000bf05270 */
[----:B------:R-:W-:Y:S02]  /*2eb0*/  USHF.R.U32.HI UR9, URZ, 0x4, UR9 ;  /* 0x000000043f097899 */ /* 0x000fe40008011609 */
[----:B------:R-:W-:Y:S02]  /*2ec0*/  USEL UR8, UR8, URZ, !UP0 ;  /* 0x0000003f08087287 */ /* 0x000fe4000c000000 */
[----:B------:R-:W-:Y:S02]  /*2ed0*/  ULOP3.LUT UR9, UR9, 0x3fff, URZ, 0xc0, !UPT ;  /* 0x00003fff09097892 */ /* 0x000fe4000f8ec03f */
[----:B------:R-:W-:-:S02]  /*2ee0*/  ULOP3.LUT UR7, UR15, 0x10000, URZ, 0xfc, !UPT ;  /* 0x000100000f077892 */ /* 0x000fc4000f8efc3f */
[----:B------:R-:W-:Y:S02]  /*2ef0*/  ULOP3.LUT UR9, UR9, 0x10000, URZ, 0xfc, !UPT ;  /* 0x0001000009097892 */ /* 0x000fe4000f8efc3f */
[----:B------:R-:W-:Y:S02]  /*2f00*/  UISETP.NE.U32.AND UP0, UPT, UR8, URZ, UPT ;  /* 0x0000003f0800728c */ /* 0x000fe4000bf05070 */
[----:B------:R-:W-:Y:S02]  /*2f10*/  ULEA UR8, UR18, UR7, 0x9 ;  /* 0x0000000712087291 */ /* 0x000fe4000f8e483f */
[----:B------:R-:W-:Y:S01]  /*2f20*/  ULEA UR10, UR18, UR9, 0xa ;  /* 0x00000009120a7291 */ /* 0x000fe2000f8e503f */
[----:B------:R-:W-:Y:S02]  /*2f30*/  UMOV UR11, 0x80000020 ;  /* 0x80000020000b7882 */ /* 0x000fe40000000000 */
[----:B------:R-:W-:Y:S01]  /*2f40*/  UMOV UR9, 0x80000020 ;  /* 0x8000002000097882 */ /* 0x000fe20000000000 */
[----:B------:R-:W-:-:S05]  /*2f50*/  UIADD3 UR6, UR6, 0x2, URZ ;  /* 0x0000000206067890 */ /* 0x000fca000fffe03f */
[----:B------:R-:W-:Y:S01]  /*2f60*/  QGMMA.64x256x32.F32.E5M2.E5M2 R24, gdesc[UR8], R24, UP0 ;  /* 0x03e00000081879f3 */ /* 0x000fe2000bf03818 */
[----:B------:R-:W-:Y:S02]  /*2f70*/  UIADD3 UR8, UR8, 0x2, URZ ;  /* 0x0000000208087890 */ /* 0x000fe4000fffe03f */
[----:B------:R-:W-:Y:S01]  /*2f80*/  UIADD3 UR10, UR10, 0x2, URZ ;  /* 0x000000020a0a7890 */ /* 0x000fe2000fffe03f */
[----:B------:R-:W-:Y:S01]  /*2f90*/  UMOV UR9, 0x80000020 ;  /* 0x8000002000097882 */ /* 0x000fe20000000000 */
[----:B------:R-:W-:Y:S01]  /*2fa0*/  UMOV UR11, 0x80000020 ;  /* 0x80000020000b7882 */ /* 0x000fe20000000000 */
[----:B------:R-:W-:-:S04]  /*2fb0*/  UISETP.NE.AND UP0, UPT, UR6, UR24, UPT ;  /* 0x000000180600728c */ /* 0x000fc8000bf05270 */
[----:B------:R-:W-:-:S06]  /*2fc0*/  USEL UR7, URZ, 0x1, UP0 ;  /* 0x000000013f077887 */ /* 0x000fcc0008000000 */
[----:B------:R-:W-:-:S12]  /*2fd0*/  ISETP.NE.AND P0, PT, RZ, UR7, PT ;  /* 0x00000007ff007c0c */ /* 0x000fd8000bf05270 */
[----:B------:R-:W-:Y:S03]  /*2fe0*/  QGMMA.64x256x32.F32.E5M2.E5M2 R24, gdesc[UR8], R24, gsb0 ;  /* 0x03e00000081879f3 */ /* 0x000fe60008003818 */
[----:B------:R-:W-:Y:S02]  /*2ff0*/  WARPGROUP.DEPBAR.LE gsb0, 0x1 ;  /* 0x00008000000079c5 */ /* 0x000fe40000010100 */
[----:B------:R-:W-:Y:S05]  /*3000*/  @!P0 BRA `(.L_x_25) ;  /* 0x0000000c00808947 */ /* 0x000fea0003800000 */
[----:B------:R-:W-:Y:S02]  /*3010*/  WARPGROUP.DEPBAR.LE gsb0, 0x0 ;  /* 0x00008000000079c5 */ /* 0x000fe40000010000 */
[----:B------:R-:W-:-:S01]  /*3020*/  FADD R226, R24, R226 ;  /* 0x000000e218e27221 */ /* 0x000fc20000000000 */
[----:B------:R-:W-:Y:S01]  /*3030*/  FADD R225, R25, R225 ;  /* 0x000000e119e17221 */ /* 0x000fe20000000000 */
[----:B------:R1:W-:Y:S01]  /*3040*/  STL [R1+0x88], R227 ;  /* 0x000088e301007387 */ /* 0x0003e20000100800 */
[----:B------:R-:W-:-:S01]  /*3050*/  FADD R224, R26, R224 ;  /* 0x000000e01ae07221 */ /* 0x000fc20000000000 */
[----:B------:R-:W-:Y:S01]  /*3060*/  FADD R223, R27, R223 ;  /* 0x000000df1bdf7221 */ /* 0x000fe20000000000 */
[----:B------:R-:W-:-:S01]  /*3070*/  FADD R222, R28, R222 ;  /* 0x000000de1cde7221 */ /* 0x000fc20000000000 */
[----:B------:R-:W-:Y:S01]  /*3080*/  FADD R221, R29, R221 ;  /* 0x000000dd1ddd7221 */ /* 0x000fe20000000000 */
[----:B-1----:R-:W3:Y:S04]  /*3090*/  LDL.LU R227, [R1+0x30] ;  /* 0x0000300001e37983 */ /* 0x002ee80000300800 */
[----:B------:R1:W-:Y:S01]  /*30a0*/  STL [R1+0x8c], R226 ;  /* 0x00008ce201007387 */ /* 0x0003e20000100800 */
[----:B------:R-:W-:-:S01]  /*30b0*/  FADD R220, R30, R220 ;  /* 0x000000dc1edc7221 */ /* 0x000fc20000000000 */
[----:B------:R-:W-:-:S02]  /*30c0*/  FADD R219, R31, R219 ;  /* 0x000000db1fdb7221 */ /* 0x000fc40000000000 */
[----:B-1----:R-:W4:Y:S04]  /*30d0*/  LDL.LU R226, [R1+0x2c] ;  /* 0x00002c0001e27983 */ /* 0x002f280000300800 */
[----:B------:R1:W-:Y:S01]  /*30e0*/  STL [R1+0x90], R225 ;  /* 0x000090e101007387 */ /* 0x0003e20000100800 */
[----:B------:R-:W-:-:S03]  /*30f0*/  FADD R218, R32, R218 ;  /* 0x000000da20da7221 */ /* 0x000fc60000000000 */
[----:B-1----:R-:W2:Y:S04]  /*3100*/  LDL.LU R225, [R1+0x28] ;  /* 0x0000280001e17983 */ /* 0x002ea80000300800 */
        /* <DEDUP_REMOVED lines=9> */
[----:B------:R1:W-:Y:S04]  /*31a0*/  STL [R1+0xa0], R221 ;  /* 0x0000a0dd01007387 */ /* 0x0003e80000100800 */
        /* <DEDUP_REMOVED lines=12> */
[----:B-1----:R-:W2:Y:S01]  /*3270*/  LDL.LU R215, [R1] ;  /* 0x0000000001d77983 */ /* 0x002ea20000300800 */
[----:B------:R-:W-:-:S01]  /*3280*/  FADD R214, R36, R214 ;  /* 0x000000d624d67221 */ /* 0x000fc20000000000 */
[----:B------:R-:W-:Y:S01]  /*3290*/  FADD R213, R37, R213 ;  /* 0x000000d525d57221 */ /* 0x000fe20000000000 */
[----:B------:R-:W-:-:S01]  /*32a0*/  FADD R212, R38, R212 ;  /* 0x000000d426d47221 */ /* 0x000fc20000000000 */
[----:B------:R-:W-:Y:S01]  /*32b0*/  FADD R211, R39, R211 ;  /* 0x000000d327d37221 */ /* 0x000fe20000000000 */
[----:B------:R-:W-:-:S01]  /*32c0*/  FADD R210, R40, R210 ;  /* 0x000000d228d27221 */ /* 0x000fc20000000000 */
[----:B------:R-:W-:Y:S01]  /*32d0*/  STL [R1+0xbc], R214 ;  /* 0x0000bcd601007387 */ /* 0x000fe20000100800 */
        /* <DEDUP_REMOVED lines=11> */
[----:B------:R1:W-:Y:S01]  /*3390*/  STL [R1+0xc8], R211 ;  /* 0x0000c8d301007387 */ /* 0x0003e20000100800 */
[----:B------:R-:W-:-:S01]  /*33a0*/  FADD R200, R50, R200 ;  /* 0x000000c832c87221 */ /* 0x000fc20000000000 */
[----:B------:R-:W-:Y:S01]  /*33b0*/  FADD R199, R51, R199 ;  /* 0x000000c733c77221 */ /* 0x000fe20000000000 */
        /* <DEDUP_REMOVED lines=69> */
[----:B-----5:R-:W-:Y:S01]  /*3810*/  FADD R0, R121, R0 ;  /* 0x0000000079007221 */ /* 0x020fe20000000000 */
[----:B---3--:R-:W-:-:S01]  /*3820*/  FADD R227, R134, R227 ;  /* 0x000000e386e37221 */ /* 0x008fc20000000000 */
[----:B----4-:R-:W-:Y:S01]  /*3830*/  FADD R226, R133, R226 ;  /* 0x000000e285e27221 */ /* 0x010fe20000000000 */
[----:B--2---:R-:W-:-:S01]  /*3840*/  FADD R225, R132, R225 ;  /* 0x000000e184e17221 */ /* 0x004fc20000000000 */
        /* <DEDUP_REMOVED lines=9> */
[----:B------:R-:W-:-:S05]  /*38e0*/  FADD R215, R122, R215 ;  /* 0x000000d77ad77221 */ /* 0x000fca0000000000 */
[----:B------:R2:W-:Y:S04]  /*38f0*/  STL [R1], R215 ;  /* 0x000000d701007387 */ /* 0x0005e80000100800 */
[----:B------:R3:W-:Y:S04]  /*3900*/  STL [R1+0x4], R216 ;  /* 0x000004d801007387 */ /* 0x0007e80000100800 */
        /* <DEDUP_REMOVED lines=8> */
[----:B-1----:R-:W4:Y:S04]  /*3990*/  LDL.LU R211, [R1+0x34] ;  /* 0x0000340001d37983 */ /* 0x002f280000300800 */
[----:B------:R1:W-:Y:S04]  /*39a0*/  STL [R1+0x28], R225 ;  /* 0x000028e101007387 */ /* 0x0003e80000100800 */
[----:B------:R-:W4:Y:S04]  /*39b0*/  LDL.LU R212, [R1+0x38] ;  /* 0x0000380001d47983 */ /* 0x000f280000300800 */
[----:B------:R1:W-:Y:S04]  /*39c0*/  STL [R1+0x2c], R226 ;  /* 0x00002ce201007387 */ /* 0x0003e80000100800 */
[----:B------:R-:W4:Y:S04]  /*39d0*/  LDL.LU R213, [R1+0x3c] ;  /* 0x00003c0001d57983 */ /* 0x000f280000300800 */
[----:B------:R1:W-:Y:S04]  /*39e0*/  STL [R1+0x30], R227 ;  /* 0x000030e301007387 */ /* 0x0003e80000100800 */
[----:B------:R-:W4:Y:S04]  /*39f0*/  LDL.LU R214, [R1+0x40] ;  /* 0x0000400001d67983 */ /* 0x000f280000300800 */
[----:B--2---:R-:W2:Y:S04]  /*3a00*/  LDL.LU R215, [R1+0x44] ;  /* 0x0000440001d77983 */ /* 0x004ea80000300800 */
[----:B---3--:R-:W3:Y:S04]  /*3a10*/  LDL.LU R216, [R1+0x48] ;  /* 0x0000480001d87983 */ /* 0x008ee80000300800 */
[----:B----4-:R-:W4:Y:S04]  /*3a20*/  LDL.LU R217, [R1+0x4c] ;  /* 0x00004c0001d97983 */ /* 0x010f280000300800 */
[----:B0-----:R-:W4:Y:S04]  /*3a30*/  LDL.LU R218, [R1+0x50] ;  /* 0x0000500001da7983 */ /* 0x001f280000300800 */
[----:B------:R-:W4:Y:S04]  /*3a40*/  LDL.LU R219, [R1+0x54] ;  /* 0x0000540001db7983 */ /* 0x000f280000300800 */
[----:B------:R-:W4:Y:S04]  /*3a50*/  LDL.LU R220, [R1+0x58] ;  /* 0x0000580001dc7983 */ /* 0x000f280000300800 */
[----:B------:R-:W4:Y:S04]  /*3a60*/  LDL.LU R221, [R1+0x5c] ;  /* 0x00005c0001dd7983 */ /* 0x000f280000300800 */
[----:B------:R-:W4:Y:S04]  /*3a70*/  LDL.LU R222, [R1+0x60] ;  /* 0x0000600001de7983 */ /* 0x000f280000300800 */
[----:B------:R-:W4:Y:S04]  /*3a80*/  LDL.LU R223, [R1+0x64] ;  /* 0x0000640001df7983 */ /* 0x000f280000300800 */
[----:B------:R-:W4:Y:S04]  /*3a90*/  LDL.LU R224, [R1+0x68] ;  /* 0x0000680001e07983 */ /* 0x000f280000300800 */
[----:B-1----:R-:W4:Y:S04]  /*3aa0*/  LDL.LU R225, [R1+0x6c] ;  /* 0x00006c0001e17983 */ /* 0x002f280000300800 */
[----:B------:R-:W4:Y:S04]  /*3ab0*/  LDL.LU R226, [R1+0x70] ;  /* 0x0000700001e27983 */ /* 0x000f280000300800 */
[----:B------:R-:W4:Y:S01]  /*3ac0*/  LDL.LU R227, [R1+0x74] ;  /* 0x0000740001e37983 */ /* 0x000f220000300800 */
[----:B------:R-:W-:-:S05]  /*3ad0*/  FADD R211, R135, R211 ;  /* 0x000000d387d37221 */ /* 0x000fca0000000000 */
[----:B------:R0:W-:Y:S01]  /*3ae0*/  STL [R1+0x34], R211 ;  /* 0x000034d301007387 */ /* 0x0001e20000100800 */
[----:B------:R-:W-:-:S03]  /*3af0*/  FADD R212, R136, R212 ;  /* 0x000000d488d47221 */ /* 0x000fc60000000000 */
[----:B0-----:R1:W5:Y:S01]  /*3b00*/  LDL.LU R211, [R1+0xc8] ;  /* 0x0000c80001d37983 */ /* 0x0013620000300800 */
[----:B------:R-:W-:-:S03]  /*3b10*/  FADD R213, R137, R213 ;  /* 0x000000d589d57221 */ /* 0x000fc60000000000 */
[----:B------:R0:W-:Y:S01]  /*3b20*/  STL [R1+0x38], R212 ;  /* 0x000038d401007387 */ /* 0x0001e20000100800 */
[----:B------:R-:W-:-:S01]  /*3b30*/  FADD R214, R138, R214 ;  /* 0x000000d68ad67221 */ /* 0x000fc20000000000 */
[----:B--2---:R-:W-:Y:S02]  /*3b40*/  FADD R215, R139, R215 ;  /* 0x000000d78bd77221 */ /* 0x004fe40000000000 */
[----:B0-----:R1:W5:Y:S01]  /*3b50*/  LDL.LU R212, [R1+0xc4] ;  /* 0x0000c40001d47983 */ /* 0x0013620000300800 */
[----:B---3--:R-:W-:-:S03]  /*3b60*/  FADD R216, R140, R216 ;  /* 0x000000d88cd87221 */ /* 0x008fc60000000000 */
[----:B------:R0:W-:Y:S01]  /*3b70*/  STL [R1+0x3c], R213 ;  /* 0x00003cd501007387 */ /* 0x0001e20000100800 */
[----:B----4-:R-:W-:-:S03]  /*3b80*/  FADD R217, R141, R217 ;  /* 0x000000d98dd97221 */ /* 0x010fc60000000000 */
[----:B0-----:R1:W5:Y:S01]  /*3b90*/  LDL.LU R213, [R1+0xc0] ;  /* 0x0000c00001d57983 */ /* 0x0013620000300800 */
[----:B------:R-:W-:-:S03]  /*3ba0*/  FADD R218, R142, R218 ;  /* 0x000000da8eda7221 */ /* 0x000fc60000000000 */
[----:B------:R0:W-:Y:S01]  /*3bb0*/  STL [R1+0x40], R214 ;  /* 0x000040d601007387 */ /* 0x0001e20000100800 */
[----:B------:R-:W-:-:S01]  /*3bc0*/  FADD R219, R143, R219 ;  /* 0x000000db8fdb7221 */ /* 0x000fc20000000000 */
[----:B------:R-:W-:Y:S02]  /*3bd0*/  FADD R220, R144, R220 ;  /* 0x000000dc90dc7221 */ /* 0x000fe40000000000 */
[----:B0-----:R1:W5:Y:S04]  /*3be0*/  LDL.LU R214, [R1+0xbc] ;  /* 0x0000bc0001d67983 */ /* 0x0013680000300800 */
[----:B------:R0:W-:Y:S01]  /*3bf0*/  STL [R1+0x44], R215 ;  /* 0x000044d701007387 */ /* 0x0001e20000100800 */
[----:B------:R-:W-:-:S01]  /*3c00*/  FADD R221, R145, R221 ;  /* 0x000000dd91dd7221 */ /* 0x000fc20000000000 */
[----:B------:R-:W-:-:S02]  /*3c10*/  FADD R222, R146, R222 ;  /* 0x000000de92de7221 */ /* 0x000fc40000000000 */
[----:B0-----:R1:W5:Y:S04]  /*3c20*/  LDL.LU R215, [R1+0xb8] ;  /* 0x0000b80001d77983 */ /* 0x0013680000300800 */
[----:B------:R0:W-:Y:S01]  /*3c30*/  STL [R1+0x48], R216 ;  /* 0x000048d801007387 */ /* 0x0001e20000100800 */
[----:B------:R-:W-:-:S03]  /*3c40*/  FADD R223, R147, R223 ;  /* 0x000000df93df7221 */ /* 0x000fc60000000000 */
        /* <DEDUP_REMOVED lines=13> */
[----:B------:R0:W-:Y:S04]  /*3d20*/  STL [R1+0x5c], R221 ;  /* 0x00005cdd01007387 */ /* 0x0001e80000100800 */
        /* <DEDUP_REMOVED lines=12> */
[----:B0-----:R1:W5:Y:S01]  /*3df0*/  LDL.LU R227, [R1+0x88] ;  /* 0x0000880001e37983 */ /* 0x0013620000300800 */
[----:B------:R-:W-:-:S05]  /*3e00*/  UMOV UR6, URZ ;  /* 0x0000003f00067c82 */ /* 0x000fca0008000000 */
.L_x_25:
[----:B------:R-:W-:Y:S05]  /*3e10*/  @!P1 BRA `(.L_x_26) ;  /* 0x0000000000049947 */ /* 0x000fea0003800000 */
[----:B------:R-:W-:Y:S01]  /*3e20*/  BPT.TRAP 0x1 ;  /* 0x000000040000795c */ /* 0x000fe20000300000 */
.L_x_26:
[----:B------:R-:W-:Y:S02]  /*3e30*/  UISETP.GT.U32.AND UP0, UPT, UR13, 0x1, UPT ;  /* 0x000000010d00788c */ /* 0x000fe4000bf04070 */
[----:B------:R-:W-:-:S04]  /*3e40*/  ULEA UR8, UR23, UR14, 0x3 ;  /* 0x0000000e17087291 */ /* 0x000fc8000f8e183f */
[----:B------:R-:W-:Y:S01]  /*3e50*/  UIADD3 UR8, UR8, 0x48, URZ ;  /* 0x0000004808087890 */ /* 0x000fe2000fffe03f */
[----:B------:R-:W-:-:S03]  /*3e60*/  PLOP3.LUT P0, PT, PT, PT, UP0, 0x80, 0x0 ;  /* 0x000000000000781c */ /* 0x000fc60003f0f008 */
[----:B------:R-:W-:-:S09]  /*3e70*/  UPRMT UR8, URZ, 0x654, UR8 ;  /* 0x000006543f087896 */ /* 0x000fd20008000008 */
[----:B------:R-:W-:Y:S01]  /*3e80*/  SYNCS.ARRIVE.TRANS64.RED.A1T0 RZ, [UR8], RZ ;  /* 0x000000ffffff79a7 */ /* 0x000fe20008100408 */
[----:B------:R-:W-:Y:S05]  /*3e90*/  @P0 BRA `(.L_x_27) ;  /* 0x0000000000040947 */ /* 0x000fea0003800000 */
[----:B------:R-:W-:Y:S01]  /*3ea0*/  BPT.TRAP 0x1 ;  /* 0x000000040000795c */ /* 0x000fe20000300000 */
.L_x_27:
[----:B------:R-:W-:Y:S01]  /*3eb0*/  UIADD3 UR18, UR18, 0x1, URZ ;  /* 0x0000000112127890 */ /* 0x000fe2000fffe03f */
[C---:B------:R-:W-:Y:S01]  /*3ec0*/  ISETP.GT.AND P0, PT, R228.reuse, 0x1, PT ;  /* 0x00000001e400780c */ /* 0x040fe20003f04270 */
[----:B------:R-:W-:Y:S01]  /*3ed0*/  UIADD3 UR23, UR23, 0x1, URZ ;  /* 0x0000000117177890 */ /* 0x000fe2000fffe03f */
[----:B------:R-:W-:Y:S01]  /*3ee0*/  VIADD R228, R228, 0xffffffff ;  /* 0xffffffffe4e47836 */ /* 0x000fe20000000000 */
[----:B------:R-:W-:Y:S02]  /*3ef0*/  UISETP.NE.AND UP0, UPT, UR18, 0x9, UPT ;  /* 0x000000091200788c */ /* 0x000fe4000bf05270 */
[----:B------:R-:W-:Y:S02]  /*3f00*/  UISETP.NE.AND UP1, UPT, UR23, 0x9, UPT ;  /* 0x000000091700788c */ /* 0x000fe4000bf25270 */
[----:B------:R-:W-:Y:S02]  /*3f10*/  USEL UR8, URZ, 0x1, UP0 ;  /* 0x000000013f087887 */ /* 0x000fe40008000000 */
[----:B------:R-:W-:-:S02]  /*3f20*/  USEL UR18, UR18, URZ, UP0 ;  /* 0x0000003f12127287 */ /* 0x000fc40008000000 */
[----:B------:R-:W-:Y:S02]  /*3f30*/  USEL UR23, UR23, URZ, UP1 ;  /* 0x0000003f17177287 */ /* 0x000fe40008800000 */
[----:B-----5:R-:W-:Y:S01]  /*3f40*/  LOP3.LUT R227, R227, UR8, RZ, 0x3c, !PT ;  /* 0x00000008e3e37c12 */ /* 0x020fe2000f8e3cff */
[----:B------:R-:W-:Y:S01]  /*3f50*/  UMOV UR8, 0x1 ;  /* 0x0000000100087882 */ /* 0x000fe20000000000 */
[----:B------:R-:W-:Y:S08]  /*3f60*/  @P0 BRA `(.L_x_28) ;  /* 0xffffffec00880947 */ /* 0x000ff0000383ffff */
.L_x_20:
[----:B------:R-:W-:-:S04]  /*3f70*/  UISETP.NE.AND UP0, UPT, UR6, URZ, UPT ;  /* 0x0000003f0600728c */ /* 0x000fc8000bf05270 */
[----:B------:R-:W-:-:S06]  /*3f80*/  USEL UR6, URZ, 0x1, !UP0 ;  /* 0x000000013f067887 */ /* 0x000fcc000c000000 */
[----:B------:R-:W-:-:S13]  /*3f90*/  ISETP.NE.AND P0, PT, RZ, UR6, PT ;  /* 0x00000006ff007c0c */ /* 0x000fda000bf05270 */
[----:B------:R-:W-:Y:S05]  /*3fa0*/  @!P0 BRA `(.L_x_29) ;  /* 0x0000000c00dc8947 */ /* 0x000fea0003800000 */
[----:B------:R-:W3:Y:S04]  /*3fb0*/  LDL.LU R227, [R1+0x74] ;  /* 0x0000740001e37983 */ /* 0x000ee80000300800 */
[----:B---3--:R3:W-:Y:S04]  /*3fc0*/  STL [R1+0x88], R227 ;  /* 0x000088e301007387 */ /* 0x0087e80000100800 */
[----:B---3--:R-:W3:Y:S04]  /*3fd0*/  LDL.LU R227, [R1+0x70] ;  /* 0x0000700001e37983 */ /* 0x008ee80000300800 */
        /* <DEDUP_REMOVED lines=55> */
[----:B---3--:R-:W3:Y:S01]  /*4350*/  LDL.LU R227, [R1] ;  /* 0x0000000001e37983 */ /* 0x008ee20000300800 */
[----:B------:R-:W-:-:S02]  /*4360*/  WARPGROUP.DEPBAR.LE gsb0, 0x0 ;  /* 0x00008000000079c5 */ /* 0x000fc40000010000 */
[----:B------:R-:W-:Y:S01]  /*4370*/  FADD R226, R24, R226 ;  /* 0x000000e218e27221 */ /* 0x000fe20000000000 */
        /* <DEDUP_REMOVED lines=97> */
[----:B---3--:R-:W-:-:S05]  /*4990*/  FADD R227, R122, R227 ;  /* 0x000000e37ae37221 */ /* 0x008fca0000000000 */
[----:B------:R3:W-:Y:S04]  /*49a0*/  STL [R1], R227 ;  /* 0x000000e301007387 */ /* 0x0007e80000100800 */
[----:B---3--:R-:W3:Y:S02]  /*49b0*/  LDL.LU R227, [R1+0xf8] ;  /* 0x0000f80001e37983 */ /* 0x008ee40000300800 */
[----:B---3--:R-:W-:-:S05]  /*49c0*/  FADD R227, R123, R227 ;  /* 0x000000e37be37221 */ /* 0x008fca0000000000 */
[----:B------:R3:W-:Y:S04]  /*49d0*/  STL [R1+0x4], R227 ;  /* 0x000004e301007387 */ /* 0x0007e80000100800 */
        /* <DEDUP_REMOVED lines=83> */
[----:B------:R3:W-:Y:S02]  /*4f10*/  STL [R1+0x74], R227 ;  /* 0x000074e301007387 */ /* 0x0007e40000100800 */
.L_x_29:
[----:B------:R-:W-:Y:S02]  /*4f20*/  WARPGROUP.DEPBAR.LE gsb0, 0x0 ;  /* 0x00008000000079c5 */ /* 0x000fe40000010000 */
[----:B------:R-:W4:Y:S02]  /*4f30*/  LDC R24, c[0x0][0x28c] ;  /* 0x0000a300ff187b82 */ /* 0x000f240000000800 */
[----:B----4-:R-:W-:-:S13]  /*4f40*/  ISETP.GE.AND P0, PT, R24, 0x1, PT ;  /* 0x000000011800780c */ /* 0x010fda0003f06270 */
[----:B------:R-:W-:Y:S05]  /*4f50*/  @!P0 BRA `(.L_x_30) ;  /* 0x0000000000488947 */ /* 0x000fea0003800000 */
[----:B------:R-:W-:-:S06]  /*4f60*/  UISETP.NE.AND UP0, UPT, UR21, 0x3, UPT ;  /* 0x000000031500788c */ /* 0x000fcc000bf05270 */
[----:B------:R-:W-:-:S13]  /*4f70*/  PLOP3.LUT P0, PT, PT, PT, UP0, 0x80, 0x0 ;  /* 0x000000000000781c */ /* 0x000fda0003f0f008 */
[----:B------:R-:W-:Y:S05]  /*4f80*/  @!P0 BRA `(.L_x_31) ;  /* 0x0000000000048947 */ /* 0x000fea0003800000 */
[----:B------:R-:W-:Y:S01]  /*4f90*/  BPT.TRAP 0x1 ;  /* 0x000000040000795c */ /* 0x000fe20000300000 */
.L_x_31:
[----:B------:R-:W-:-:S04]  /*4fa0*/  UISETP.LT.AND UP0, UPT, UR12, 0x1, UPT ;  /* 0x000000010c00788c */ /* 0x000fc8000bf01270 */
[----:B------:R-:W-:Y:S02]  /*4fb0*/  USEL UR8, UR12, 0x1, UP0 ;  /* 0x000000010c087887 */ /* 0x000fe40008000000 */
[----:B------:R-:W-:Y:S02]  /*4fc0*/  UISETP.GT.U32.AND UP0, UPT, UR13, 0x1, UPT ;  /* 0x000000010d00788c */ /* 0x000fe4000bf04070 */
[----:B------:R-:W-:-:S04]  /*4fd0*/  UIADD3 UR8, UR5, UR12, -UR8 ;  /* 0x0000000c05087290 */ /* 0x000fc8000fffe808 */
[----:B------:R-:W-:Y:S01]  /*4fe0*/  UIMAD.WIDE.U32 UR6, UR8, 0x38e38e39, URZ ;  /* 0x38e38e39080678a5 */ /* 0x000fe2000f8e003f */
[----:B------:R-:W-:-:S03]  /*4ff0*/  PLOP3.LUT P0, PT, PT, PT, UP0, 0x80, 0x0 ;  /* 0x000000000000781c */ /* 0x000fc60003f0f008 */
[----:B------:R-:W-:-:S04]  /*5000*/  USHF.R.U32.HI UR6, URZ, 0x1, UR7 ;  /* 0x000000013f067899 */ /* 0x000fc80008011607 */
[----:B------:R-:W-:-:S04]  /*5010*/  UIMAD UR8, UR6, -0x9, UR8 ;  /* 0xfffffff7060878a4 */ /* 0x000fc8000f8e0208 */
[----:B------:R-:W-:-:S04]  /*5020*/  ULEA UR8, UR8, UR14, 0x3 ;  /* 0x0000000e08087291 */ /* 0x000fc8000f8e183f */
[----:B------:R-:W-:-:S04]  /*5030*/  UIADD3 UR8, UR8, 0x48, URZ ;  /* 0x0000004808087890 */ /* 0x000fc8000fffe03f */
[----:B------:R-:W-:-:S09]  /*5040*/  UPRMT UR8, URZ, 0x654, UR8 ;  /* 0x000006543f087896 */ /* 0x000fd20008000008 */
[----:B------:R-:W-:Y:S01]  /*5050*/  SYNCS.ARRIVE.TRANS64.RED.A1T0 RZ, [UR8], RZ ;  /* 0x000000ffffff79a7 */ /* 0x000fe20008100408 */
[----:B------:R-:W-:Y:S05]  /*5060*/  @P0 BRA `(.L_x_30) ;  /* 0x0000000000040947 */ /* 0x000fea0003800000 */
[----:B------:R-:W-:Y:S01]  /*5070*/  BPT.TRAP 0x1 ;  /* 0x000000040000795c */ /* 0x000fe20000300000 */
.L_x_30:
[----:B------:R4:W-:Y:S01]  /*5080*/  STL [R1+0x8c], R2 ;  /* 0x00008c0201007387 */ /* 0x0009e20000100800 */
[----:B------:R-:W0:Y:S01]  /*5090*/  LDC R28, c[0x0][0x288] ;  /* 0x0000a200ff1c7b82 */ /* 0x000e220000000800 */
[----:B------:R-:W-:Y:S02]  /*50a0*/  UIADD3 UR9, UR12, UR5, URZ ;  /* 0x000000050c097290 */ /* 0x000fe4000fffe03f */
[----:B------:R1:W-:Y:S01]  /*50b0*/  STL [R1+0x88], R0 ;  /* 0x0000880001007387 */ /* 0x0003e20000100800 */
[----:B------:R-:W-:Y:S01]  /*50c0*/  USHF.R.S32.HI UR10, URZ, 0x1f, UR22 ;  /* 0x0000001f3f0a7899 */ /* 0x000fe20008011416 */
[----:B------:R-:W-:Y:S01]  /*50d0*/  ULDC.64 UR14, c[0x0][0x5d0] ;  /* 0x00017400000e7ab9 */ /* 0x000fe20000000a00 */
[----:B------:R-:W-:Y:S01]  /*50e0*/  ULDC UR11, c[0x0][0x284] ;  /* 0x0000a100000b7ab9 */ /* 0x000fe20000000800 */
[----:B----4-:R-:W4:Y:S01]  /*50f0*/  S2R R2, SR_TID.X ;  /* 0x0000000000027919 */ /* 0x010f220000002100 */
[----:B-1----:R-:W2:Y:S04]  /*5100*/  LDL.LU R0, [R1+0x80] ;  /* 0x0000800001007983 */ /* 0x002ea80000300800 */
[----:B---3--:R-:W3:Y:S01]  /*5110*/  LDL.LU R227, [R1+0x84] ;  /* 0x0000840001e37983 */ /* 0x008ee20000300800 */
[----:B------:R-:W-:-:S02]  /*5120*/  UISETP.GT.U32.AND UP0, UPT, UR9, 0x8, UPT ;  /* 0x000000080900788c */ /* 0x000fc4000bf04070 */
[----:B------:R-:W-:Y:S01]  /*5130*/  UISETP.GE.U32.AND UP1, UPT, UR12, 0x9, UPT ;  /* 0x000000090c00788c */ /* 0x000fe2000bf26070 */
[--C-:B----4-:R-:W-:Y:S02]  /*5140*/  SHF.R.U32.HI R24, RZ, 0x2, R2.reuse ;  /* 0x00000002ff187819 */ /* 0x110fe40000011602 */
[----:B------:R-:W-:Y:S02]  /*5150*/  LOP3.LUT R26, R2, 0x60, RZ, 0xc0, !PT ;  /* 0x00000060021a7812 */ /* 0x000fe400078ec0ff */
[----:B------:R-:W-:Y:S02]  /*5160*/  SHF.R.U32.HI R27, RZ, 0x7, R2 ;  /* 0x00000007ff1b7819 */ /* 0x000fe40000011602 */
[----:B------:R-:W-:Y:S02]  /*5170*/  LOP3.LUT R25, R24, 0x7, RZ, 0xc0, !PT ;  /* 0x0000000718197812 */ /* 0x000fe400078ec0ff */
[----:B------:R-:W-:Y:S02]  /*5180*/  SHF.R.U32.HI R26, RZ, 0x1, R26 ;  /* 0x00000001ff1a7819 */ /* 0x000fe4000001161a */
[----:B------:R-:W-:-:S02]  /*5190*/  LOP3.LUT R24, R27, 0x1, RZ, 0xc0, !PT ;  /* 0x000000011b187812 */ /* 0x000fc400078ec0ff */
[----:B------:R-:W-:-:S03]  /*51a0*/  IADD3 R29, RZ, -R26, -R25 ;  /* 0x8000001aff1d7210 */ /* 0x000fc60007ffe819 */
[C---:B------:R-:W-:Y:S02]  /*51b0*/  IMAD.SHL.U32 R30, R24.reuse, 0x40, RZ ;  /* 0x00000040181e7824 */ /* 0x040fe400078e00ff */
[----:B------:R-:W-:Y:S02]  /*51c0*/  IMAD R29, R24, -0x40, R29 ;  /* 0xffffffc0181d7824 */ /* 0x000fe400078e021d */
[----:B------:R-:W-:Y:S01]  /*51d0*/  IMAD.SHL.U32 R24, R2, 0x2, RZ ;  /* 0x0000000202187824 */ /* 0x000fe200078e00ff */
[----:B------:R-:W-:-:S04]  /*51e0*/  LOP3.LUT R27, R30, 0x40, R25, 0xe2, !PT ;  /* 0x000000401e1b7812 */ /* 0x000fc800078ee219 */
[----:B------:R-:W-:Y:S02]  /*51f0*/  LOP3.LUT R30, R24, 0x6, RZ, 0xc0, !PT ;  /* 0x00000006181e7812 */ /* 0x000fe400078ec0ff */
[----:B------:R-:W-:Y:S02]  /*5200*/  LOP3.LUT R24, R2, 0x3, RZ, 0xc0, !PT ;  /* 0x0000000302187812 */ /* 0x000fe400078ec0ff */
[----:B------:R1:W5:Y:S01]  /*5210*/  LDL.LU R2, [R1+0x8c] ;  /* 0x00008c0001027983 */ /* 0x0003620000300800 */
[----:B------:R-:W-:Y:S01]  /*5220*/  UIMAD.WIDE.U32 UR6, UR9, 0x38e38e39, URZ ;  /* 0x38e38e39090678a5 */ /* 0x000fe2000f8e003f */
[----:B--2---:R-:W-:Y:S01]  /*5230*/  PRMT R30, R30, 0x6540, R0 ;  /* 0x000065401e1e7816 */ /* 0x004fe20000000000 */
[----:B------:R-:W-:Y:S02]  /*5240*/  IMAD.SHL.U32 R35, R0, 0x100, RZ ;  /* 0x0000010000237824 */ /* 0x000fe400078e00ff */
[----:B------:R1:W5:Y:S01]  /*5250*/  LDL.LU R0, [R1+0x88] ;  /* 0x0000880001007983 */ /* 0x0003620000300800 */
[----:B0-----:R-:W-:Y:S01]  /*5260*/  IMAD R34, R24, -0x2, R28 ;  /* 0xfffffffe18227824 */ /* 0x001fe200078e021c */
[----:B------:R-:W-:Y:S01]  /*5270*/  UIMAD UR5, UR10, UR14, URZ ;  /* 0x0000000e0a0572a4 */ /* 0x000fe2000f8e023f */
[----:B------:R-:W-:Y:S01]  /*5280*/  ISETP.GE.AND P0, PT, R35, R28, PT ;  /* 0x0000001c2300720c */ /* 0x000fe20003f06270 */
[C---:B---3--:R-:W-:Y:S01]  /*5290*/  IMAD.SHL.U32 R28, R227.reuse, 0x80, RZ ;  /* 0x00000080e31c7824 */ /* 0x048fe200078e00ff */
[----:B------:R-:W-:Y:S01]  /*52a0*/  UISETP.LT.U32.AND UP0, UPT, UR12, 0x9, UP0 ;  /* 0x000000090c00788c */ /* 0x000fe20008701070 */
[--C-:B------:R-:W-:Y:S01]  /*52b0*/  SHF.R.S32.HI R31, RZ, 0x1f, R30.reuse ;  /* 0x0000001fff1f7819 */ /* 0x100fe2000001141e */
[----:B------:R-:W-:Y:S01]  /*52c0*/  UIMAD UR8, UR22, UR15, UR5 ;  /* 0x0000000f160872a4 */ /* 0x000fe2000f8e0205 */
[----:B------:R-:W-:Y:S01]  /*52d0*/  IMAD.U32 R25, RZ, RZ, UR14 ;  /* 0x0000000eff197e24 */ /* 0x000fe2000f8e00ff */
[C---:B------:R-:W-:Y:S01]  /*52e0*/  ISETP.GE.OR P0, PT, R28.reuse, UR11, P0 ;  /* 0x0000000b1c007c0c */ /* 0x040fe20008706670 */
[----:B------:R-:W-:Y:S01]  /*52f0*/  USEL UR5, URZ, 0x1, !UP0 ;  /* 0x000000013f057887 */ /* 0x000fe2000c000000 */
[----:B------:R-:W-:Y:S01]  /*5300*/  IMAD.WIDE R32, R227, 0x80, RZ ;  /* 0x00000080e3207825 */ /* 0x000fe200078e02ff */
[----:B------:R-:W-:Y:S01]  /*5310*/  USHF.R.U32.HI UR6, URZ, 0x1, UR7 ;  /* 0x000000013f067899 */ /* 0x000fe20008011607 */
[----:B------:R-:W-:Y:S01]  /*5320*/  IADD3 R38, -R28, UR11, R29 ;  /* 0x0000000b1c267c10 */ /* 0x000fe2000fffe11d */
[----:B------:R-:W-:Y:S01]  /*5330*/  ULOP3.LUT UR4, UR4, UR5, URZ, 0x3c, !UPT ;  /* 0x0000000504047292 */ /* 0x000fe2000f8e3c3f */
[----:B------:R-:W-:Y:S01]  /*5340*/  IMAD.WIDE.U32 R24, R25, UR22, R30 ;  /* 0x0000001619187c25 */ /* 0x000fe2000f8e001e */
[----:B------:R-:W-:Y:S01]  /*5350*/  UIMAD UR5, UR6, -0x9, UR9 ;  /* 0xfffffff7060578a4 */ /* 0x000fe2000f8e0209 */
[----:B------:R-:W-:Y:S01]  /*5360*/  LOP3.LUT R39, R32, R27, R26, 0xfe, !PT ;  /* 0x0000001b20277212 */ /* 0x000fe200078efe1a */
[----:B------:R-:W-:Y:S01]  /*5370*/  @UP1 ULOP3.LUT UR4, UR4, 0x1, UR6, 0x78, !UPT ;  /* 0x0000000104041892 */ /* 0x000fe2000f8e7806 */
[----:B------:R-:W-:-:S02]  /*5380*/  VIADD R25, R25, UR8 ;  /* 0x0000000819197c36 */ /* 0x000fc40008000000 */
[----:B------:R-:W-:Y:S02]  /*5390*/  IMAD.IADD R35, R34, 0x1, -R35 ;  /* 0x0000000122237824 */ /* 0x000fe400078e0a23 */
[----:B------:R-:W-:Y:S01]  /*53a0*/  IMAD.MOV.U32 R34, RZ, RZ, -0x1 ;  /* 0xffffffffff227424 */ /* 0x000fe200078e00ff */
[----:B-1----:R-:W-:Y:S06]  /*53b0*/  @P0 BRA `(.L_x_32) ;  /* 0x0000008c00980947 */ /* 0x002fec0003800000 */
[----:B------:R-:W0:Y:S01]  /*53c0*/  LDC.64 R28, c[0x0][0x5c8] ;  /* 0x00017200ff1c7b82 */ /* 0x000e220000000a00 */
[----:B------:R-:W-:Y:S01]  /*53d0*/  ULDC.64 UR6, c[0x0][0x5c0] ;  /* 0x0001700000067ab9 */ /* 0x000fe20000000a00 */
[----:B------:R-:W-:Y:S01]  /*53e0*/  BSSY B0, `(.L_x_32) ;  /* 0x00008e3000007945 */ /* 0x000fe20003800000 */
[-C--:B0-----:R-:W-:Y:S02]  /*53f0*/  IMAD R26, R33, R28.reuse, RZ ;  /* 0x0000001c211a7224 */ /* 0x081fe400078e02ff */
[----:B------:R-:W-:-:S04]  /*5400*/  IMAD.WIDE.U32 R24, R39, R28, R24 ;  /* 0x0000001c27187225 */ /* 0x000fc800078e0018 */
[----:B------:R-:W-:Y:S01]  /*5410*/  IMAD R27, R39, R29, R26 ;  /* 0x0000001d271b7224 */ /* 0x000fe200078e021a */
[----:B------:R-:W-:Y:S02]  /*5420*/  LEA R26, P0, R28, R24, 0x3 ;  /* 0x000000181c1a7211 */ /* 0x000fe400078018ff */
[----:B------:R-:W-:Y:S01]  /*5430*/  IADD3 R24, P1, R24, UR6, RZ ;  /* 0x0000000618187c10 */ /* 0x000fe2000ff3e0ff */
[----:B------:R-:W-:Y:S01]  /*5440*/  IMAD.IADD R27, R25, 0x1, R27 ;  /* 0x00000001191b7824 */ /* 0x000fe200078e021b */
[----:B------:R-:W-:-:S04]  /*5450*/  IADD3 R26, P3, R26, UR6, RZ ;  /* 0x000000061a1a7c10 */ /* 0x000fc8000ff7e0ff */
[----:B------:R-:W-:Y:S02]  /*5460*/  LEA.HI.X R28, R28, R27, R29, 0x3, P0 ;  /* 0x0000001b1c1c7211 */ /* 0x000fe400000f1c1d */
[----:B------:R-:W-:Y:S02]  /*5470*/  FSETP.NEU.AND P0, PT, RZ, UR19, PT ;  /* 0x00000013ff007c0b */ /* 0x000fe4000bf0d000 */
[----:B------:R-:W-:Y:S02]  /*5480*/  IADD3.X R25, R27, UR7, RZ, P1, !PT ;  /* 0x000000071b197c10 */ /* 0x000fe40008ffe4ff */
[----:B------:R-:W-:-:S09]  /*5490*/  IADD3.X R27, R28, UR7, RZ, P3, !PT ;  /* 0x000000071c1b7c10 */ /* 0x000fd20009ffe4ff */
[----:B------:R-:W-:Y:S05]  /*54a0*/  @!P0 BRA `(.L_x_33) ;  /* 0x0000006800d88947 */ /* 0x000fea0003800000 */
[----:B------:R-:W-:Y:S01]  /*54b0*/  ULDC.64 UR8, c[0x0][0x5b8] ;  /* 0x00016e0000087ab9 */ /* 0x000fe20000000a00 */
[----:B------:R-:W-:Y:S01]  /*54c0*/  ISETP.GE.AND P0, PT, R38, 0x1, PT ;  /* 0x000000012600780c */ /* 0x000fe20003f06270 */
[----:B------:R-:W-:Y:S02]  /*54d0*/  UIMAD UR6, UR10, UR8, URZ ;  /* 0x000000080a0672a4 */ /* 0x000fe4000f8e023f */
[----:B------:R-:W-:Y:S01]  /*54e0*/  IMAD.U32 R29, RZ, RZ, UR8 ;  /* 0x00000008ff1d7e24 */ /* 0x000fe2000f8e00ff */
[----:B------:R-:W-:Y:S01]  /*54f0*/  BSSY B1, `(.L_x_34) ;  /* 0x000000f000017945 */ /* 0x000fe20003800000 */
[----:B------:R-:W-:Y:S01]  /*5500*/  ISETP.LT.OR P4, PT, R35, 0x1, !P0 ;  /* 0x000000012300780c */ /* 0x000fe20004781670 */
[----:B------:R-:W-:Y:S02]  /*5510*/  UIMAD UR6, UR22, UR9, UR6 ;  /* 0x00000009160672a4 */ /* 0x000fe4000f8e0206 */
[----:B------:R-:W-:Y:S01]  /*5520*/  IMAD.WIDE.U32 R30, R29, UR22, R30 ;  /* 0x000000161d1e7c25 */ /* 0x000fe2000f8e001e */
[----:B------:R-:W-:-:S03]  /*5530*/  ULDC.64 UR8, c[0x0][0x5a8] ;  /* 0x00016a0000087ab9 */ /* 0x000fc60000000a00 */
[----:B------:R-:W-:Y:S01]  /*5540*/  VIADD R31, R31, UR6 ;  /* 0x000000061f1f7c36 */ /* 0x000fe20008000000 */
[----:B------:R-:W-:Y:S02]  /*5550*/  ULDC.64 UR6, c[0x0][0x5b0] ;  /* 0x00016c0000067ab9 */ /* 0x000fe40000000a00 */
[----:B------:R-:W-:Y:S02]  /*5560*/  IMAD R36, R33, UR6, RZ ;  /* 0x0000000621247c24 */ /* 0x000fe4000f8e02ff */
[----:B------:R-:W-:-:S04]  /*5570*/  IMAD.WIDE.U32 R28, R39, UR6, R30 ;  /* 0x00000006271c7c25 */ /* 0x000fc8000f8e001e */
[--C-:B------:R-:W-:Y:S01]  /*5580*/  IMAD R37, R39, UR7, R36.reuse ;  /* 0x0000000727257c24 */ /* 0x100fe2000f8e0224 */
[----:B------:R-:W-:Y:S02]  /*5590*/  IADD3 R28, P1, R28, UR8, RZ ;  /* 0x000000081c1c7c10 */ /* 0x000fe4000ff3e0ff */
[----:B------:R-:W-:Y:S02]  /*55a0*/  PRMT R36, RZ, 0x7610, R36 ;  /* 0x00007610ff247816 */ /* 0x000fe40000000024 */
[----:B------:R-:W-:Y:S01]  /*55b0*/  IADD3.X R29, R29, UR9, R37, P1, !PT ;  /* 0x000000091d1d7c10 */ /* 0x000fe20008ffe425 */
[----:B------:R-:W-:Y:S08]  /*55c0*/  @P4 BRA `(.L_x_35) ;  /* 0x0000000000044947 */ /* 0x000ff00003800000 */
[----:B------:R0:W5:Y:S02]  /*55d0*/  LDG.E.U8 R36, desc[UR16][R28.64] ;  /* 0x000000101c247981 */ /* 0x000164000c1e1100 */
.L_x_35:
[----:B------:R-:W-:Y:S05]  /*55e0*/  BSYNC B1 ;  /* 0x0000000000017941 */ /* 0x000fea0003800000 */
.L_x_34:
[----:B-----5:R-:W-:Y:S01]  /*55f0*/  LOP3.LUT R36, R36, 0xff, RZ, 0xc0, !PT ;  /* 0x000000ff24247812 */ /* 0x020fe200078ec0ff */
[----:B------:R-:W-:Y:S01]  /*5600*/  BSSY B1, `(.L_x_36) ;  /* 0x000000b000017945 */ /* 0x000fe20003800000 */
[----:B------:R-:W-:Y:S02]  /*5610*/  ISETP.LT.OR P3, PT, R35, 0x2, !P0 ;  /* 0x000000022300780c */ /* 0x000fe40004761670 */
[----:B------:R-:W-:-:S05]  /*5620*/  F2FP.F16.E5M2.UNPACK_B R36, R36 ;  /* 0x00000024ff24723e */ /* 0x000fca00020004ff */
[----:B------:R-:W-:-:S05]  /*5630*/  HADD2.F32 R36, -RZ, R36.H0_H0 ;  /* 0x20000024ff247230 */ /* 0x000fca0000004100 */
[----:B------:R-:W-:Y:S01]  /*5640*/  FMUL R37, R36, UR19 ;  /* 0x0000001324257c20 */ /* 0x000fe20008400000 */
[----:B------:R-:W-:-:S03]  /*5650*/  PRMT R36, RZ, 0x7610, R36 ;  /* 0x00007610ff247816 */ /* 0x000fc60000000024 */
[----:B------:R-:W-:-:S05]  /*5660*/  FFMA R37, R226, UR20, R37 ;  /* 0x00000014e2257c23 */ /* 0x000fca0008000025 */
[----:B------:R-:W-:-:S05]  /*5670*/  F2FP.SATFINITE.E5M2.F32.PACK_AB_MERGE_C R37, RZ, R37, RZ ;  /* 0x00000025ff25723e */ /* 0x000fca00048060ff */
[----:B------:R1:W-:Y:S01]  /*5680*/  @!P4 STG.E.U8 desc[UR16][R24.64], R37 ;  /* 0x000000251800c986 */ /* 0x0003e2000c101110 */
[----:B------:R-:W-:Y:S05]  /*5690*/  @P3 BRA `(.L_x_37) ;  /* 0x0000000000043947 */ /* 0x000fea0003800000 */
[----:B------:R2:W5:Y:S02]  /*56a0*/  LDG.E.U8 R36, desc[UR16][R28.64+0x1] ;  /* 0x000001101c247981 */ /* 0x000564000c1e1100 */
.L_x_37:
[----:B------:R-:W-:Y:S05]  /*56b0*/  BSYNC B1 ;  /* 0x0000000000017941 */ /* 0x000fea0003800000 */
.L_x_36:
[----:B-----5:R-:W-:Y:S01]  /*56c0*/  LOP3.LUT R36, R36, 0xff, RZ, 0xc0, !PT ;  /* 0x000000ff24247812 */ /* 0x020fe200078ec0ff */
[----:B------:R-:W-:Y:S01]  /*56d0*/  BSSY B1, `(.L_x_38) ;  /* 0x0000013000017945 */ /* 0x000fe20003800000 */
[----:B-1----:R-:W-:Y:S02]  /*56e0*/  IADD3 R37, P1, R39, 0x8, RZ ;  /* 0x0000000827257810 */ /* 0x002fe40007f3e0ff */
[----:B------:R-:W-:-:S03]  /*56f0*/  F2FP.F16.E5M2.UNPACK_B R36, R36 ;  /* 0x00000024ff24723e */ /* 0x000fc600020004ff */
[----:B------:R-:W-:Y:S01]  /*5700*/  IMAD.X R32, RZ, RZ, R33, P1 ;  /* 0x000000ffff207224 */ /* 0x000fe200008e0621 */
[----:B------:R-:W-:Y:S01]  /*5710*/  ISETP.GE.AND P1, PT, R38, 0x9, PT ;  /* 0x000000092600780c */ /* 0x000fe20003f26270 */
[----:B------:R-:W-:Y:S02]  /*5720*/  HADD2.F32 R36, -RZ, R36.H0_H0 ;  /* 0x20000024ff247230 */ /* 0x000fe40000004100 */
[----:B------:R-:W-:Y:S01]  /*5730*/  IMAD R32, R32, UR6, RZ ;  /* 0x0000000620207c24 */ /* 0x000fe2000f8e02ff */
[----:B------:R-:W-:Y:S01]  /*5740*/  ISETP.LT.OR P5, PT, R35, 0x1, !P1 ;  /* 0x000000012300780c */ /* 0x000fe20004fa1670 */
[----:B------:R-:W-:-:S04]  /*5750*/  IMAD.WIDE.U32 R30, R37, UR6, R30 ;  /* 0x00000006251e7c25 */ /* 0x000fc8000f8e001e */
[----:B------:R-:W-:Y:S01]  /*5760*/  FMUL R36, R36, UR19 ;  /* 0x0000001324247c20 */ /* 0x000fe20008400000 */
[----:B------:R-:W-:-:S03]  /*5770*/  IMAD R37, R37, UR7, R32 ;  /* 0x0000000725257c24 */ /* 0x000fc6000f8e0220 */
[----:B------:R-:W-:Y:S01]  /*5780*/  FFMA R36, R225, UR20, R36 ;  /* 0x00000014e1247c23 */ /* 0x000fe20008000024 */
[----:B------:R-:W-:Y:S02]  /*5790*/  IADD3 R30, P4, R30, UR8, RZ ;  /* 0x000000081e1e7c10 */ /* 0x000fe4000ff9e0ff */
[----:B------:R-:W-:Y:S02]  /*57a0*/  PRMT R32, RZ, 0x7610, R32 ;  /* 0x00007610ff207816 */ /* 0x000fe40000000020 */
[----:B------:R-:W-:Y:S02]  /*57b0*/  F2FP.SATFINITE.E5M2.F32.PACK_AB_MERGE_C R33, RZ, R36, RZ ;  /* 0x00000024ff21723e */ /* 0x000fe400048060ff */
[----:B------:R-:W-:-:S03]  /*57c0*/  IADD3.X R31, R31, UR9, R37, P4, !PT ;  /* 0x000000091f1f7c10 */ /* 0x000fc6000a7fe425 */
[----:B------:R1:W-:Y:S01]  /*57d0*/  @!P3 STG.E.U8 desc[UR16][R24.64+0x1], R33 ;  /* 0x000001211800b986 */ /* 0x0003e2000c101110 */
[----:B------:R-:W-:Y:S05]  /*57e0*/  @P5 BRA `(.L_x_39) ;  /* 0x0000000000045947 */ /* 0x000fea0003800000 */
[----:B------:R3:W5:Y:S02]  /*57f0*/  LDG.E.U8 R32, desc[UR16][R30.64] ;  /* 0x000000101e207981 */ /* 0x000764000c1e1100 */
.L_x_39:
[----:B------:R-:W-:Y:S05]  /*5800*/  BSYNC B1 ;  /* 0x0000000000017941 */ /* 0x000fea0003800000 */
.L_x_38:
[----:B-----5:R-:W-:Y:S01]  /*5810*/  LOP3.LUT R32, R32, 0xff, RZ, 0xc0, !PT ;  /* 0x000000ff20207812 */ /* 0x020fe200078ec0ff */
[----:B------:R-:W-:Y:S01]  /*5820*/  BSSY B1, `(.L_x_40) ;  /* 0x000000b000017945 */ /* 0x000fe20003800000 */
[----:B------:R-:W-:Y:S02]  /*5830*/  ISETP.LT.OR P3, PT, R35, 0x2, !P1 ;  /* 0x000000022300780c */ /* 0x000fe40004f61670 */
[----:B------:R-:W-:-:S05]  /*5840*/  F2FP.F16.E5M2.UNPACK_B R32, R32 ;  /* 0x00000020ff20723e */ /* 0x000fca00020004ff */
[----:B------:R-:W-:-:S05]  /*5850*/  HADD2.F32 R32, -RZ, R32.H0_H0 ;  /* 0x20000020ff207230 */ /* 0x000fca0000004100 */
[----:B-1----:R-:W-:Y:S01]  /*5860*/  FMUL R33, R32, UR19 ;  /* 0x0000001320217c20 */ /* 0x002fe20008400000 */
[----:B------:R-:W-:-:S03]  /*5870*/  PRMT R32, RZ, 0x7610, R32 ;  /* 0x00007610ff207816 */ /* 0x000fc60000000020 */
[----:B------:R-:W-:-:S05]  /*5880*/  FFMA R33, R224, UR20, R33 ;  /* 0x00000014e0217c23 */ /* 0x000fca0008000021 */
[----:B------:R-:W-:-:S05]  /*5890*/  F2FP.SATFINITE.E5M2.F32.PACK_AB_MERGE_C R33, RZ, R33, RZ ;  /* 0x00000021ff21723e */ /* 0x000fca00048060ff */
[----:B------:R1:W-:Y:S01]  /*58a0*/  @!P5 STG.E.U8 desc[UR16][R26.64], R33 ;  /* 0x000000211a00d986 */ /* 0x0003e2000c101110 */
[----:B------:R-:W-:Y:S05]  /*58b0*/  @P3 BRA `(.L_x_41) ;  /* 0x0000000000043947 */ /* 0x000fea0003800000 */
[----:B------:R4:W5:Y:S02]  /*58c0*/  LDG.E.U8 R32, desc[UR16][R30.64+0x1] ;  /* 0x000001101e207981 */ /* 0x000964000c1e1100 */
.L_x_41:
[----:B------:R-:W-:Y:S05]  /*58d0*/  BSYNC B1 ;  /* 0x0000000000017941 */ /* 0x000fea0003800000 */
.L_x_40:
[----:B-----5:R-:W-:Y:S01]  /*58e0*/  LOP3.LUT R32, R32, 0xff, RZ, 0xc0, !PT ;  /* 0x000000ff20207812 */ /* 0x020fe200078ec0ff */
[----:B------:R-:W-:Y:S01]  /*58f0*/  BSSY B1, `(.L_x_42) ;  /* 0x000000b000017945 */ /* 0x000fe20003800000 */
[----:B------:R-:W-:Y:S02]  /*5900*/  ISETP.LT.OR P4, PT, R35, 0x9, !P0 ;  /* 0x000000092300780c */ /* 0x000fe40004781670 */
[----:B------:R-:W-:-:S05]  /*5910*/  F2FP.F16.E5M2.UNPACK_B R32, R32 ;  /* 0x00000020ff20723e */ /* 0x000fca00020004ff */
[----:B------:R-:W-:-:S05]  /*5920*/  HADD2.F32 R32, -RZ, R32.H0_H0 ;  /* 0x20000020ff207230 */ /* 0x000fca0000004100 */
[----:B------:R-:W-:-:S04]  /*5930*/  FMUL R32, R32, UR19 ;  /* 0x0000001320207c20 */ /* 0x000fc80008400000 */
[----:B------:R-:W-:-:S05]  /*5940*/  FFMA R32, R223, UR20, R32 ;  /* 0x00000014df207c23 */ /* 0x000fca0008000020 */
[----:B-1----:R-:W-:Y:S02]  /*5950*/  F2FP.SATFINITE.E5M2.F32.PACK_AB_MERGE_C R33, RZ, R32, RZ ;  /* 0x00000020ff21723e */ /* 0x002fe400048060ff */
[----:B------:R-:W-:-:S03]  /*5960*/  PRMT R32, RZ, 0x7610, R32 ;  /* 0x00007610ff207816 */ /* 0x000fc60000000020 */
[----:B------:R1:W-:Y:S01]  /*5970*/  @!P3 STG.E.U8 desc[UR16][R26.64+0x1], R33 ;  /* 0x000001211a00b986 */ /* 0x0003e2000c101110 */
[----:B------:R-:W-:Y:S05]  /*5980*/  @P4 BRA `(.L_x_43) ;  /* 0x0000000000044947 */ /* 0x000fea0003800000 */
[----:B------:R0:W5:Y:S02]  /*5990*/  LDG.E.U8 R32, desc[UR16][R28.64+0x8] ;  /* 0x000008101c207981 */ /* 0x000164000c1e1100 */
.L_x_43:
[----:B------:R-:W-:Y:S05]  /*59a0*/  BSYNC B1 ;  /* 0x0000000000017941 */ /* 0x000fea0003800000 */
.L_x_42:
        /* <DEDUP_REMOVED lines=12> */
.L_x_45:
[----:B------:R-:W-:Y:S05]  /*5a70*/  BSYNC B1 ;  /* 0x0000000000017941 */ /* 0x000fea0003800000 */
.L_x_44:
        /* <DEDUP_REMOVED lines=12> */
.L_x_47:
[----:B------:R-:W-:Y:S05]  /*5b40*/  BSYNC B1 ;  /* 0x0000000000017941 */ /* 0x000fea0003800000 */
.L_x_46:
        /* <DEDUP_REMOVED lines=12> */
.L_x_49:
[----:B------:R-:W-:Y:S05]  /*5c10*/  BSYNC B1 ;  /* 0x0000000000017941 */ /* 0x000fea0003800000 */
.L_x_48:
        /* <DEDUP_REMOVED lines=12> */
.L_x_51:
[----:B------:R-:W-:Y:S05]  /*5ce0*/  BSYNC B1 ;  /* 0x0000000000017941 */ /* 0x000fea0003800000 */
.L_x_50:
        /* <DEDUP_REMOVED lines=12> */
.L_x_53:
[----:B------:R-:W-:Y:S05]  /*5db0*/  BSYNC B1 ;  /* 0x0000000000017941 */ /* 0x000fea0003800000 */
.L_x_52:
        /* <DEDUP_REMOVED lines=12> */
.L_x_55:
[----:B------:R-:W-:Y:S05]  /*5e80*/  BSYNC B1 ;  /* 0x0000000000017941 */ /* 0x000fea0003800000 */
.L_x_54:
        /* <DEDUP_REMOVED lines=12> */
.L_x_57:
[----:B------:R-:W-:Y:S05]  /*5f50*/  BSYNC B1 ;  /* 0x0000000000017941 */ /* 0x000fea0003800000 */
.L_x_56:
        /* <DEDUP_REMOVED lines=12> */
.L_x_59:
[----:B------:R-:W-:Y:S05]  /*6020*/  BSYNC B1 ;  /* 0x0000000000017941 */ /* 0x000fea0003800000 */
.L_x_58:
        /* <DEDUP_REMOVED lines=12> */
.L_x_61:
[----:B------:R-:W-:Y:S05]  /*60f0*/  BSYNC B1 ;  /* 0x0000000000017941 */ /* 0x000fea0003800000 */
.L_x_60:
        /* <DEDUP_REMOVED lines=12> */
.L_x_63:
[----:B------:R-:W-:Y:S05]  /*61c0*/  BSYNC B1 ;  /* 0x0000000000017941 */ /* 0x000fea0003800000 */
.L_x_62:
        /* <DEDUP_REMOVED lines=12> */
.L_x_65:
[----:B------:R-:W-:Y:S05]  /*6290*/  BSYNC B1 ;  /* 0x0000000000017941 */ /* 0x000fea0003800000 */
.L_x_64:
        /* <DEDUP_REMOVED lines=12> */
.L_x_67:
[----:B------:R-:W-:Y:S05]  /*6360*/  BSYNC B1 ;  /* 0x0000000000017941 */ /* 0x000fea0003800000 */
.L_x_66:
        /* <DEDUP_REMOVED lines=12> */
.L_x_69:
[----:B------:R-:W-:Y:S05]  /*6430*/  BSYNC B1 ;  /* 0x0000000000017941 */ /* 0x000fea0003800000 */
.L_x_68:
        /* <DEDUP_REMOVED lines=12> */
.L_x_71:
[----:B------:R-:W-:Y:S05]  /*6500*/  BSYNC B1 ;  /* 0x0000000000017941 */ /* 0x000fea0003800000 */
.L_x_70:
        /* <DEDUP_REMOVED lines=12> */
.L_x_73:
[----:B------:R-:W-:Y:S05]  /*65d0*/  BSYNC B1 ;  /* 0x0000000000017941 */ /* 0x000fea0003800000 */
.L_x_72:
        /* <DEDUP_REMOVED lines=12> */
.L_x_75:
[----:B------:R-:W-:Y:S05]  /*66a0*/  BSYNC B1 ;  /* 0x0000000000017941 */ /* 0x000fea0003800000 */
.L_x_74:
        /* <DEDUP_REMOVED lines=12> */
.L_x_77:
[----:B------:R-:W-:Y:S05]  /*6770*/  BSYNC B1 ;  /* 0x0000000000017941 */ /* 0x000fea0003800000 */
.L_x_76:
        /* <DEDUP_REMOVED lines=12> */
.L_x_79:
[----:B------:R-:W-:Y:S05]  /*6840*/  BSYNC B1 ;  /* 0x0000000000017941 */ /* 0x000fea0003800000 */
.L_x_78:
        /* <DEDUP_REMOVED lines=12> */
.L_x_81:
[----:B------:R-:W-:Y:S05]  /*6910*/  BSYNC B1 ;  /* 0x0000000000017941 */ /* 0x000fea0003800000 */
.L_x_80:
        /* <DEDUP_REMOVED lines=12> */
.L_x_83:
[----:B------:R-:W-:Y:S05]  /*69e0*/  BSYNC B1 ;  /* 0x0000000000017941 */ /* 0x000fea0003800000 */
.L_x_82:
        /* <DEDUP_REMOVED lines=12> */
.L_x_85:
[----:B------:R-:W-:Y:S05]  /*6ab0*/  BSYNC B1 ;  /* 0x0000000000017941 */ /* 0x000fea0003800000 */
.L_x_84:
        /* <DEDUP_REMOVED lines=12> */
.L_x_87:
[----:B------:R-:W-:Y:S05]  /*6b80*/  BSYNC B1 ;  /* 0x0000000000017941 */ /* 0x000fea0003800000 */
.L_x_86:
        /* <DEDUP_REMOVED lines=12> */
.L_x_89:
[----:B------:R-:W-:Y:S05]  /*6c50*/  BSYNC B1 ;  /* 0x0000000000017941 */ /* 0x000fea0003800000 */
.L_x_88:
        /* <DEDUP_REMOVED lines=12> */
.L_x_91:
[----:B------:R-:W-:Y:S05]  /*6d20*/  BSYNC B1 ;  /* 0x0000000000017941 */ /* 0x000fea0003800000 */
.L_x_90:
        /* <DEDUP_REMOVED lines=12> */
.L_x_93:
[----:B------:R-:W-:Y:S05]  /*6df0*/  BSYNC B1 ;  /* 0x0000000000017941 */ /* 0x000fea0003800000 */
.L_x_92:
        /* <DEDUP_REMOVED lines=12> */
.L_x_95:
[----:B------:R-:W-:Y:S05]  /*6ec0*/  BSYNC B1 ;  /* 0x0000000000017941 */ /* 0x000fea0003800000 */
.L_x_94:
        /* <DEDUP_REMOVED lines=12> */
.L_x_97:
[----:B------:R-:W-:Y:S05]  /*6f90*/  BSYNC B1 ;  /* 0x0000000000017941 */ /* 0x000fea0003800000 */
.L_x_96:
        /* <DEDUP_REMOVED lines=12> */
.L_x_99:
[----:B------:R-:W-:Y:S05]  /*7060*/  BSYNC B1 ;  /* 0x0000000000017941 */ /* 0x000fea0003800000 */
.L_x_98:
        /* <DEDUP_REMOVED lines=12> */
.L_x_101:
[----:B------:R-:W-:Y:S05]  /*7130*/  BSYNC B1 ;  /* 0x0000000000017941 */ /* 0x000fea0003800000 */
.L_x_100:
        /* <DEDUP_REMOVED lines=12> */
.L_x_103:
[----:B------:R-:W-:Y:S05]  /*7200*/  BSYNC B1 ;  /* 0x0000000000017941 */ /* 0x000fea0003800000 */
.L_x_102:
        /* <DEDUP_REMOVED lines=12> */
.L_x_105:
[----:B------:R-:W-:Y:S05]  /*72d0*/  BSYNC B1 ;  /* 0x0000000000017941 */ /* 0x000fea0003800000 */
.L_x_104:
        /* <DEDUP_REMOVED lines=12> */
.L_x_107:
[----:B------:R-:W-:Y:S05]  /*73a0*/  BSYNC B1 ;  /* 0x0000000000017941 */ /* 0x000fea0003800000 */
.L_x_106:
        /* <DEDUP_REMOVED lines=12> */
.L_x_109:
[----:B------:R-:W-:Y:S05]  /*7470*/  BSYNC B1 ;  /* 0x0000000000017941 */ /* 0x000fea0003800000 */
.L_x_108:
        /* <DEDUP_REMOVED lines=12> */
.L_x_111:
[----:B------:R-:W-:Y:S05]  /*7540*/  BSYNC B1 ;  /* 0x0000000000017941 */ /* 0x000fea0003800000 */
.L_x_110:
        /* <DEDUP_REMOVED lines=12> */
.L_x_113:
[----:B------:R-:W-:Y:S05]  /*7610*/  BSYNC B1 ;  /* 0x0000000000017941 */ /* 0x000fea0003800000 */
.L_x_112:
        /* <DEDUP_REMOVED lines=12> */
.L_x_115:
[----:B------:R-:W-:Y:S05]  /*76e0*/  BSYNC B1 ;  /* 0x0000000000017941 */ /* 0x000fea0003800000 */
.L_x_114:
        /* <DEDUP_REMOVED lines=12> */
.L_x_117:
[----:B------:R-:W-:Y:S05]  /*77b0*/  BSYNC B1 ;  /* 0x0000000000017941 */ /* 0x000fea0003800000 */
.L_x_116:
        /* <DEDUP_REMOVED lines=12> */
.L_x_119:
[----:B------:R-:W-:Y:S05]  /*7880*/  BSYNC B1 ;  /* 0x0000000000017941 */ /* 0x000fea0003800000 */
.L_x_118:
        /* <DEDUP_REMOVED lines=12> */
.L_x_121:
[----:B------:R-:W-:Y:S05]  /*7950*/  BSYNC B1 ;  /* 0x0000000000017941 */ /* 0x000fea0003800000 */
.L_x_120:
        /* <DEDUP_REMOVED lines=12> */
.L_x_123:
[----:B------:R-:W-:Y:S05]  /*7a20*/  BSYNC B1 ;  /* 0x0000000000017941 */ /* 0x000fea0003800000 */
.L_x_122:
        /* <DEDUP_REMOVED lines=12> */
.L_x_125:
[----:B------:R-:W-:Y:S05]  /*7af0*/  BSYNC B1 ;  /* 0x0000000000017941 */ /* 0x000fea0003800000 */
.L_x_124:
        /* <DEDUP_REMOVED lines=12> */
.L_x_127:
[----:B------:R-:W-:Y:S05]  /*7bc0*/  BSYNC B1 ;  /* 0x0000000000017941 */ /* 0x000fea0003800000 */
.L_x_126:
        /* <DEDUP_REMOVED lines=12> */
.L_x_129:
[----:B------:R-:W-:Y:S05]  /*7c90*/  BSYNC B1 ;  /* 0x0000000000017941 */ /* 0x000fea0003800000 */
.L_x_128:
        /* <DEDUP_REMOVED lines=12> */
.L_x_131:
[----:B------:R-:W-:Y:S05]  /*7d60*/  BSYNC B1 ;  /* 0x0000000000017941 */ /* 0x000fea0003800000 */
.L_x_130:
        /* <DEDUP_REMOVED lines=12> */
.L_x_133:
[----:B------:R-:W-:Y:S05]  /*7e30*/  BSYNC B1 ;  /* 0x0000000000017941 */ /* 0x000fea0003800000 */
.L_x_132:
        /* <DEDUP_REMOVED lines=12> */
.L_x_135:
[----:B------:R-:W-:Y:S05]  /*7f00*/  BSYNC B1 ;  /* 0x0000000000017941 */ /* 0x000fea0003800000 */
.L_x_134:
        /* <DEDUP_REMOVED lines=12> */
.L_x_137:
[----:B------:R-:W-:Y:S05]  /*7fd0*/  BSYNC B1 ;  /* 0x0000000000017941 */ /* 0x000fea0003800000 */
.L_x_136:
        /* <DEDUP_REMOVED lines=12> */
.L_x_139:
[----:B------:R-:W-:Y:S05]  /*80a0*/  BSYNC B1 ;  /* 0x0000000000017941 */ /* 0x000fea0003800000 */
.L_x_138:
        /* <DEDUP_REMOVED lines=12> */
.L_x_141:
[----:B------:R-:W-:Y:S05]  /*8170*/  BSYNC B1 ;  /* 0x0000000000017941 */ /* 0x000fea0003800000 */
.L_x_140:
        /* <DEDUP_REMOVED lines=12> */
.L_x_143:
[----:B------:R-:W-:Y:S05]  /*8240*/  BSYNC B1 ;  /* 0x0000000000017941 */ /* 0x000fea0003800000 */
.L_x_142:
        /* <DEDUP_REMOVED lines=12> */
.L_x_145:
[----:B------:R-:W-:Y:S05]  /*8310*/  BSYNC B1 ;  /* 0x0000000000017941 */ /* 0x000fea0003800000 */
.L_x_144:
        /* <DEDUP_REMOVED lines=12> */
.L_x_147:
[----:B------:R-:W-:Y:S05]  /*83e0*/  BSYNC B1 ;  /* 0x0000000000017941 */ /* 0x000fea0003800000 */
.L_x_146:
        /* <DEDUP_REMOVED lines=12> */
.L_x_149:
[----:B------:R-:W-:Y:S05]  /*84b0*/  BSYNC B1 ;  /* 0x0000000000017941 */ /* 0x000fea0003800000 */
.L_x_148:
        /* <DEDUP_REMOVED lines=12> */
.L_x_151:
[----:B------:R-:W-:Y:S05]  /*8580*/  BSYNC B1 ;  /* 0x0000000000017941 */ /* 0x000fea0003800000 */
.L_x_150:
        /* <DEDUP_REMOVED lines=12> */
.L_x_153:
[----:B------:R-:W-:Y:S05]  /*8650*/  BSYNC B1 ;  /* 0x0000000000017941 */ /* 0x000fea0003800000 */
.L_x_152:
        /* <DEDUP_REMOVED lines=12> */
.L_x_155:
[----:B------:R-:W-:Y:S05]  /*8720*/  BSYNC B1 ;  /* 0x0000000000017941 */ /* 0x000fea0003800000 */
.L_x_154:
        /* <DEDUP_REMOVED lines=12> */
.L_x_157:
[----:B------:R-:W-:Y:S05]  /*87f0*/  BSYNC B1 ;  /* 0x0000000000017941 */ /* 0x000fea0003800000 */
.L_x_156:
        /* <DEDUP_REMOVED lines=12> */
.L_x_159:
[----:B------:R-:W-:Y:S05]  /*88c0*/  BSYNC B1 ;  /* 0x0000000000017941 */ /* 0x000fea0003800000 */
.L_x_158:
        /* <DEDUP_REMOVED lines=12> */
.L_x_161:
[----:B------:R-:W-:Y:S05]  /*8990*/  BSYNC B1 ;  /* 0x0000000000017941 */ /* 0x000fea0003800000 */
.L_x_160:
        /* <DEDUP_REMOVED lines=12> */
.L_x_163:
[----:B------:R-:W-:Y:S05]  /*8a60*/  BSYNC B1 ;  /* 0x0000000000017941 */ /* 0x000fea0003800000 */
.L_x_162:
        /* <DEDUP_REMOVED lines=12> */
.L_x_165:
[----:B------:R-:W-:Y:S05]  /*8b30*/  BSYNC B1 ;  /* 0x0000000000017941 */ /* 0x000fea0003800000 */
.L_x_164:
        /* <DEDUP_REMOVED lines=12> */
.L_x_167:
[----:B------:R-:W-:Y:S05]  /*8c00*/  BSYNC B1 ;  /* 0x0000000000017941 */ /* 0x000fea0003800000 */
.L_x_166:
        /* <DEDUP_REMOVED lines=12> */
.L_x_169:
[----:B------:R-:W-:Y:S05]  /*8cd0*/  BSYNC B1 ;  /* 0x0000000000017941 */ /* 0x000fea0003800000 */
.L_x_168:
        /* <DEDUP_REMOVED lines=12> */
.L_x_171:
[----:B------:R-:W-:Y:S05]  /*8da0*/  BSYNC B1 ;  /* 0x0000000000017941 */ /* 0x000fea0003800000 */
.L_x_170:
        /* <DEDUP_REMOVED lines=12> */
.L_x_173:
[----:B------:R-:W-:Y:S05]  /*8e70*/  BSYNC B1 ;  /* 0x0000000000017941 */ /* 0x000fea0003800000 */
.L_x_172:
        /* <DEDUP_REMOVED lines=12> */
.L_x_175:
[----:B------:R-:W-:Y:S05]  /*8f40*/  BSYNC B1 ;  /* 0x0000000000017941 */ /* 0x000fea0003800000 */
.L_x_174:
        /* <DEDUP_REMOVED lines=12> */
.L_x_177:
[----:B------:R-:W-:Y:S05]  /*9010*/  BSYNC B1 ;  /* 0x0000000000017941 */ /* 0x000fea0003800000 */
.L_x_176:
        /* <DEDUP_REMOVED lines=12> */
.L_x_179:
[----:B------:R-:W-:Y:S05]  /*90e0*/  BSYNC B1 ;  /* 0x0000000000017941 */ /* 0x000fea0003800000 */
.L_x_178:
        /* <DEDUP_REMOVED lines=12> */
.L_x_181:
[----:B------:R-:W-:Y:S05]  /*91b0*/  BSYNC B1 ;  /* 0x0000000000017941 */ /* 0x000fea0003800000 */
.L_x_180:
        /* <DEDUP_REMOVED lines=12> */
.L_x_183:
[----:B------:R-:W-:Y:S05]  /*9280*/  BSYNC B1 ;  /* 0x0000000000017941 */ /* 0x000fea0003800000 */
.L_x_182:
        /* <DEDUP_REMOVED lines=12> */
.L_x_185:
[----:B------:R-:W-:Y:S05]  /*9350*/  BSYNC B1 ;  /* 0x0000000000017941 */ /* 0x000fea0003800000 */
.L_x_184:
[----:B-----5:R-:W-:Y:S01]  /*9360*/  LOP3.LUT R32, R32, 0xff, RZ, 0xc0, !PT ;  /* 0x000000ff20207812 */ /* 0x020fe200078ec0ff */
[----:B------:R-:W-:Y:S01]  /*9370*/  BSSY B1, `(.L_x_186) ;  /* 0x000000b000017945 */ /* 0x000fe20003800000 */
[----:B------:R-:W-:Y:S02]  /*9380*/  ISETP.LT.OR P4, PT, R35, 0x99, !P0 ;  /* 0x000000992300780c */ /* 0x000fe40004781670 */
[----:B------:R-:W-:-:S05]  /*9390*/  F2FP.F16.E5M2.UNPACK_B R32, R32 ;  /* 0x00000020ff20723e */ /* 0x000fca00020004ff */
[----:B------:R-:W-:-:S05]  /*93a0*/  HADD2.F32 R32, -RZ, R32.H0_H0 ;  /* 0x20000020ff207230 */ /* 0x000fca0000004100 */
[----:B------:R-:W-:-:S04]  /*93b0*/  FMUL R32, R32, UR19 ;  /* 0x0000001320207c20 */ /* 0x000fc80008400000 */
[----:B------:R-:W-:Y:S01]  /*93c0*/  FFMA R32, R23, UR20, R32 ;  /* 0x0000001417207c23 */ /* 0x000fe20008000020 */
[----:B------:R-:W-:-:S04]  /*93d0*/  PRMT R23, RZ, 0x7610, R23 ;  /* 0x00007610ff177816 */ /* 0x000fc80000000017 */
[----:B-1----:R-:W-:-:S05]  /*93e0*/  F2FP.SATFINITE.E5M2.F32.PACK_AB_MERGE_C R33, RZ, R32, RZ ;  /* 0x00000020ff21723e */ /* 0x002fca00048060ff */
[----:B------:R1:W-:Y:S01]  /*93f0*/  @!P3 STG.E.U8 desc[UR16][R26.64+0x91], R33 ;  /* 0x000091211a00b986 */ /* 0x0003e2000c101110 */
[----:B------:R-:W-:Y:S05]  /*9400*/  @P4 BRA `(.L_x_187) ;  /* 0x0000000000044947 */ /* 0x000fea0003800000 */
[----:B------:R0:W5:Y:S02]  /*9410*/  LDG.E.U8 R23, desc[UR16][R28.64+0x98] ;  /* 0x000098101c177981 */ /* 0x000164000c1e1100 */
.L_x_187:
[----:B------:R-:W-:Y:S05]  /*9420*/  BSYNC B1 ;  /* 0x0000000000017941 */ /* 0x000fea0003800000 */
.L_x_186:
        /* <DEDUP_REMOVED lines=8> */
[----:B------:R-:W-:-:S05]  /*94b0*/  F2FP.SATFINITE.E5M2.F32.PACK_AB_MERGE_C R23, RZ, R23, RZ ;  /* 0x00000017ff17723e */ /* 0x000fca00048060ff */
[----:B------:R0:W-:Y:S01]  /*94c0*/  @!P4 STG.E.U8 desc[UR16][R24.64+0x98], R23 ;  /* 0x000098171800c986 */ /* 0x0001e2000c101110 */
[----:B------:R-:W-:Y:S05]  /*94d0*/  @P3 BRA `(.L_x_189) ;  /* 0x0000000000043947 */ /* 0x000fea0003800000 */
[----:B------:R0:W5:Y:S02]  /*94e0*/  LDG.E.U8 R22, desc[UR16][R28.64+0x99] ;  /* 0x000099101c167981 */ /* 0x000164000c1e1100 */
.L_x_189:
[----:B------:R-:W-:Y:S05]  /*94f0*/  BSYNC B1 ;  /* 0x0000000000017941 */ /* 0x000fea0003800000 */
.L_x_188:
        /* <DEDUP_REMOVED lines=8> */
[----:B0-----:R-:W-:-:S05]  /*9580*/  F2FP.SATFINITE.E5M2.F32.PACK_AB_MERGE_C R23, RZ, R22, RZ ;  /* 0x00000016ff17723e */ /* 0x001fca00048060ff */
[----:B------:R0:W-:Y:S01]  /*9590*/  @!P3 STG.E.U8 desc[UR16][R24.64+0x99], R23 ;  /* 0x000099171800b986 */ /* 0x0001e2000c101110 */
[----:B------:R-:W-:Y:S05]  /*95a0*/  @P4 BRA `(.L_x_191) ;  /* 0x0000000000044947 */ /* 0x000fea0003800000 */
[----:B------:R0:W5:Y:S02]  /*95b0*/  LDG.E.U8 R21, desc[UR16][R30.64+0x98] ;  /* 0x000098101e157981 */ /* 0x000164000c1e1100 */
.L_x_191:
[----:B------:R-:W-:Y:S05]  /*95c0*/  BSYNC B1 ;  /* 0x0000000000017941 */ /* 0x000fea0003800000 */
.L_x_190:
        /* <DEDUP_REMOVED lines=12> */
.L_x_193:
[----:B------:R-:W-:Y:S05]  /*9690*/  BSYNC B1 ;  /* 0x0000000000017941 */ /* 0x000fea0003800000 */
.L_x_192:
        /* <DEDUP_REMOVED lines=12> */
.L_x_195:
[----:B------:R-:W-:Y:S05]  /*9760*/  BSYNC B1 ;  /* 0x0000000000017941 */ /* 0x000fea0003800000 */
.L_x_194:
        /* <DEDUP_REMOVED lines=12> */
.L_x_197:
[----:B------:R-:W-:Y:S05]  /*9830*/  BSYNC B1 ;  /* 0x0000000000017941 */ /* 0x000fea0003800000 */
.L_x_196:
        /* <DEDUP_REMOVED lines=12> */
.L_x_199:
[----:B------:R-:W-:Y:S05]  /*9900*/  BSYNC B1 ;  /* 0x0000000000017941 */ /* 0x000fea0003800000 */
.L_x_198:
        /* <DEDUP_REMOVED lines=12> */
.L_x_201:
[----:B------:R-:W-:Y:S05]  /*99d0*/  BSYNC B1 ;  /* 0x0000000000017941 */ /* 0x000fea0003800000 */
.L_x_200:
        /* <DEDUP_REMOVED lines=12> */
.L_x_203:
[----:B------:R-:W-:Y:S05]  /*9aa0*/  BSYNC B1 ;  /* 0x0000000000017941 */ /* 0x000fea0003800000 */
.L_x_202:
        /* <DEDUP_REMOVED lines=12> */
.L_x_205:
[----:B------:R-:W-:Y:S05]  /*9b70*/  BSYNC B1 ;  /* 0x0000000000017941 */ /* 0x000fea0003800000 */
.L_x_204:
        /* <DEDUP_REMOVED lines=12> */
.L_x_207:
[----:B------:R-:W-:Y:S05]  /*9c40*/  BSYNC B1 ;  /* 0x0000000000017941 */ /* 0x000fea0003800000 */
.L_x_206:
        /* <DEDUP_REMOVED lines=12> */
.L_x_209:
[----:B------:R-:W-:Y:S05]  /*9d10*/  BSYNC B1 ;  /* 0x0000000000017941 */ /* 0x000fea0003800000 */
.L_x_208:
        /* <DEDUP_REMOVED lines=12> */
.L_x_211:
[----:B------:R-:W-:Y:S05]  /*9de0*/  BSYNC B1 ;  /* 0x0000000000017941 */ /* 0x000fea0003800000 */
.L_x_210:
        /* <DEDUP_REMOVED lines=12> */
.L_x_213:
[----:B------:R-:W-:Y:S05]  /*9eb0*/  BSYNC B1 ;  /* 0x0000000000017941 */ /* 0x000fea0003800000 */
.L_x_212:
        /* <DEDUP_REMOVED lines=12> */
.L_x_215:
[----:B------:R-:W-:Y:S05]  /*9f80*/  BSYNC B1 ;  /* 0x0000000000017941 */ /* 0x000fea0003800000 */
.L_x_214:
        /* <DEDUP_REMOVED lines=12> */
.L_x_217:
[----:B------:R-:W-:Y:S05]  /*a050*/  BSYNC B1 ;  /* 0x0000000000017941 */ /* 0x000fea0003800000 */
.L_x_216:
        /* <DEDUP_REMOVED lines=12> */
.L_x_219:
[----:B------:R-:W-:Y:S05]  /*a120*/  BSYNC B1 ;  /* 0x0000000000017941 */ /* 0x000fea0003800000 */
.L_x_218:
        /* <DEDUP_REMOVED lines=12> */
.L_x_221:
[----:B------:R-:W-:Y:S05]  /*a1f0*/  BSYNC B1 ;  /* 0x0000000000017941 */ /* 0x000fea0003800000 */
.L_x_220:
        /* <DEDUP_REMOVED lines=12> */
.L_x_223:
[----:B------:R-:W-:Y:S05]  /*a2c0*/  BSYNC B1 ;  /* 0x0000000000017941 */ /* 0x000fea0003800000 */
.L_x_222:
        /* <DEDUP_REMOVED lines=12> */
.L_x_225:
[----:B------:R-:W-:Y:S05]  /*a390*/  BSYNC B1 ;  /* 0x0000000000017941 */ /* 0x000fea0003800000 */
.L_x_224:
        /* <DEDUP_REMOVED lines=12> */
.L_x_227:
[----:B------:R-:W-:Y:S05]  /*a460*/  BSYNC B1 ;  /* 0x0000000000017941 */ /* 0x000fea0003800000 */
.L_x_226:
        /* <DEDUP_REMOVED lines=12> */
.L_x_229:
[----:B------:R-:W-:Y:S05]  /*a530*/  BSYNC B1 ;  /* 0x0000000000017941 */ /* 0x000fea0003800000 */
.L_x_228:
[----:B-----5:R-:W-:Y:S01]  /*a540*/  LOP3.LUT R2, R2, 0xff, RZ, 0xc0, !PT ;  /* 0x000000ff02027812 */ /* 0x020fe200078ec0ff */
[----:B------:R-:W-:Y:S01]  /*a550*/  BSSY B1, `(.L_x_230) ;  /* 0x000000b000017945 */ /* 0x000fe20003800000 */
[----:B------:R-:W-:Y:S02]  /*a560*/  ISETP.LT.OR P4, PT, R35, 0xc1, !P1 ;  /* 0x000000c12300780c */ /* 0x000fe40004f81670 */
[----:B------:R-:W-:-:S05]  /*a570*/  F2FP.F16.E5M2.UNPACK_B R2, R2 ;  /* 0x00000002ff02723e */ /* 0x000fca00020004ff */
[----:B------:R-:W-:-:S05]  /*a580*/  HADD2.F32 R2, -RZ, R2.H0_H0 ;  /* 0x20000002ff027230 */ /* 0x000fca0000004100 */
[----:B0-----:R-:W-:-:S04]  /*a590*/  FMUL R3, R2, UR19 ;  /* 0x0000001302037c20 */ /* 0x001fc80008400000 */
[----:B------:R-:W-:Y:S01]  /*a5a0*/  FFMA R3, R0, UR20, R3 ;  /* 0x0000001400037c23 */ /* 0x000fe20008000003 */
[----:B------:R-:W-:-:S04]  /*a5b0*/  PRMT R0, RZ, 0x7610, R0 ;  /* 0x00007610ff007816 */ /* 0x000fc80000000000 */
[----:B------:R-:W-:-:S05]  /*a5c0*/  F2FP.SATFINITE.E5M2.F32.PACK_AB_MERGE_C R3, RZ, R3, RZ ;  /* 0x00000003ff03723e */ /* 0x000fca00048060ff */
[----:B------:R0:W-:Y:S01]  /*a5d0*/  @!P3 STG.E.U8 desc[UR16][R24.64+0xc1], R3 ;  /* 0x0000c1031800b986 */ /* 0x0001e2000c101110 */
[----:B------:R-:W-:Y:S05]  /*a5e0*/  @P4 BRA `(.L_x_231) ;  /* 0x0000000000044947 */ /* 0x000fea0003800000 */
[----:B------:R0:W5:Y:S02]  /*a5f0*/  LDG.E.U8 R0, desc[UR16][R30.64+0xc0] ;  /* 0x0000c0101e007981 */ /* 0x000164000c1e1100 */
.L_x_231:
[----:B------:R-:W-:Y:S05]  /*a600*/  BSYNC B1 ;  /* 0x0000000000017941 */ /* 0x000fea0003800000 */
.L_x_230:
[----:B------:R-:W2:Y:S01]  /*a610*/  LDL.LU R2, [R1] ;  /* 0x0000000001027983 */ /* 0x000ea20000300800 */
[----:B-----5:R-:W-:Y:S01]  /*a620*/  LOP3.LUT R0, R0, 0xff, RZ, 0xc0, !PT ;  /* 0x000000ff00007812 */ /* 0x020fe200078ec0ff */
[----:B------:R-:W-:Y:S01]  /*a630*/  BSSY B1, `(.L_x_232) ;  /* 0x000000b000017945 */ /* 0x000fe20003800000 */
[----:B------:R-:W-:Y:S02]  /*a640*/  ISETP.LT.OR P3, PT, R35, 0xc2, !P1 ;  /* 0x000000c22300780c */ /* 0x000fe40004f61670 */
[----:B------:R-:W-:-:S05]  /*a650*/  F2FP.F16.E5M2.UNPACK_B R0, R0 ;  /* 0x00000000ff00723e */ /* 0x000fca00020004ff */
[----:B------:R-:W-:-:S05]  /*a660*/  HADD2.F32 R0, -RZ, R0.H0_H0 ;  /* 0x20000000ff007230 */ /* 0x000fca0000004100 */
[----:B------:R-:W-:-:S04]  /*a670*/  FMUL R0, R0, UR19 ;  /* 0x0000001300007c20 */ /* 0x000fc80008400000 */
[----:B--2---:R-:W-:-:S05]  /*a680*/  FFMA R0, R2, UR20, R0 ;  /* 0x0000001402007c23 */ /* 0x004fca0008000000 */
[----:B0-----:R-:W-:Y:S02]  /*a690*/  F2FP.SATFINITE.E5M2.F32.PACK_AB_MERGE_C R3, RZ, R0, RZ ;  /* 0x00000000ff03723e */ /* 0x001fe400048060ff */
[----:B------:R-:W-:-:S03]  /*a6a0*/  PRMT R0, RZ, 0x7610, R0 ;  /* 0x00007610ff007816 */ /* 0x000fc60000000000 */
[----:B------:R0:W-:Y:S01]  /*a6b0*/  @!P4 STG.E.U8 desc[UR16][R26.64+0xc0], R3 ;  /* 0x0000c0031a00c986 */ /* 0x0001e2000c101110 */
[----:B------:R-:W-:Y:S05]  /*a6c0*/  @P3 BRA `(.L_x_233) ;  /* 0x0000000000043947 */ /* 0x000fea0003800000 */
[----:B------:R2:W5:Y:S02]  /*a6d0*/  LDG.E.U8 R0, desc[UR16][R30.64+0xc1] ;  /* 0x0000c1101e007981 */ /* 0x000564000c1e1100 */
.L_x_233:
[----:B------:R-:W-:Y:S05]  /*a6e0*/  BSYNC B1 ;  /* 0x0000000000017941 */ /* 0x000fea0003800000 */
.L_x_232:
[----:B------:R-:W3:Y:S01]  /*a6f0*/  LDL.LU R2, [R1+0x4] ;  /* 0x0000040001027983 */ /* 0x000ee20000300800 */
[----:B-----5:R-:W-:Y:S01]  /*a700*/  LOP3.LUT R0, R0, 0xff, RZ, 0xc0, !PT ;  /* 0x000000ff00007812 */ /* 0x020fe200078ec0ff */
[----:B------:R-:W-:Y:S01]  /*a710*/  BSSY B1, `(.L_x_234) ;  /* 0x000000b000017945 */ /* 0x000fe20003800000 */
[----:B------:R-:W-:Y:S02]  /*a720*/  ISETP.LT.OR P4, PT, R35, 0xc9, !P0 ;  /* 0x000000c92300780c */ /* 0x000fe40004781670 */
[----:B------:R-:W-:-:S05]  /*a730*/  F2FP.F16.E5M2.UNPACK_B R0, R0 ;  /* 0x00000000ff00723e */ /* 0x000fca00020004ff */
[----:B------:R-:W-:-:S05]  /*a740*/  HADD2.F32 R0, -RZ, R0.H0_H0 ;  /* 0x20000000ff007230 */ /* 0x000fca0000004100 */
[----:B------:R-:W-:-:S04]  /*a750*/  FMUL R0, R0, UR19 ;  /* 0x0000001300007c20 */ /* 0x000fc80008400000 */
[----:B---3--:R-:W-:-:S05]  /*a760*/  FFMA R0, R2, UR20, R0 ;  /* 0x0000001402007c23 */ /* 0x008fca0008000000 */
[----:B0-----:R-:W-:Y:S02]  /*a770*/  F2FP.SATFINITE.E5M2.F32.PACK_AB_MERGE_C R3, RZ, R0, RZ ;  /* 0x00000000ff03723e */ /* 0x001fe400048060ff */
[----:B------:R-:W-:-:S03]  /*a780*/  PRMT R0, RZ, 0x7610, R0 ;  /* 0x00007610ff007816 */ /* 0x000fc60000000000 */
[----:B------:R0:W-:Y:S01]  /*a790*/  @!P3 STG.E.U8 desc[UR16][R26.64+0xc1], R3 ;  /* 0x0000c1031a00b986 */ /* 0x0001e2000c101110 */
[----:B------:R-:W-:Y:S05]  /*a7a0*/  @P4 BRA `(.L_x_235) ;  /* 0x0000000000044947 */ /* 0x000fea0003800000 */
[----:B------:R3:W5:Y:S02]  /*a7b0*/  LDG.E.U8 R0, desc[UR16][R28.64+0xc8] ;  /* 0x0000c8101c007981 */ /* 0x000764000c1e1100 */
.L_x_235:
[----:B------:R-:W-:Y:S05]  /*a7c0*/  BSYNC B1 ;  /* 0x0000000000017941 */ /* 0x000fea0003800000 */
.L_x_234:
[----:B------:R-:W2:Y:S01]  /*a7d0*/  LDL.LU R2, [R1+0x8] ;  /* 0x0000080001027983 */ /* 0x000ea20000300800 */
        /* <DEDUP_REMOVED lines=12> */
.L_x_237:
[----:B------:R-:W-:Y:S05]  /*a8a0*/  BSYNC B1 ;  /* 0x0000000000017941 */ /* 0x000fea0003800000 */
.L_x_236:
        /* <DEDUP_REMOVED lines=13> */
.L_x_239:
[----:B------:R-:W-:Y:S05]  /*a980*/  BSYNC B1 ;  /* 0x0000000000017941 */ /* 0x000fea0003800000 */
.L_x_238:
        /* <DEDUP_REMOVED lines=13> */
.L_x_241:
[----:B------:R-:W-:Y:S05]  /*aa60*/  BSYNC B1 ;  /* 0x0000000000017941 */ /* 0x000fea0003800000 */
.L_x_240:
        /* <DEDUP_REMOVED lines=13> */
.L_x_243:
[----:B------:R-:W-:Y:S05]  /*ab40*/  BSYNC B1 ;  /* 0x0000000000017941 */ /* 0x000fea0003800000 */
.L_x_242:
        /* <DEDUP_REMOVED lines=13> */
.L_x_245:
[----:B------:R-:W-:Y:S05]  /*ac20*/  BSYNC B1 ;  /* 0x0000000000017941 */ /* 0x000fea0003800000 */
.L_x_244:
        /* <DEDUP_REMOVED lines=13> */
.L_x_247:
[----:B------:R-:W-:Y:S05]  /*ad00*/  BSYNC B1 ;  /* 0x0000000000017941 */ /* 0x000fea0003800000 */
.L_x_246:
        /* <DEDUP_REMOVED lines=13> */
.L_x_249:
[----:B------:R-:W-:Y:S05]  /*ade0*/  BSYNC B1 ;  /* 0x0000000000017941 */ /* 0x000fea0003800000 */
.L_x_248:
        /* <DEDUP_REMOVED lines=13> */
.L_x_251:
[----:B------:R-:W-:Y:S05]  /*aec0*/  BSYNC B1 ;  /* 0x0000000000017941 */ /* 0x000fea0003800000 */
.L_x_250:
        /* <DEDUP_REMOVED lines=13> */
.L_x_253:
[----:B------:R-:W-:Y:S05]  /*afa0*/  BSYNC B1 ;  /* 0x0000000000017941 */ /* 0x000fea0003800000 */
.L_x_252:
        /* <DEDUP_REMOVED lines=13> */
.L_x_255:
[----:B------:R-:W-:Y:S05]  /*b080*/  BSYNC B1 ;  /* 0x0000000000017941 */ /* 0x000fea0003800000 */
.L_x_254:
        /* <DEDUP_REMOVED lines=13> */
.L_x_257:
[----:B------:R-:W-:Y:S05]  /*b160*/  BSYNC B1 ;  /* 0x0000000000017941 */ /* 0x000fea0003800000 */
.L_x_256:
        /* <DEDUP_REMOVED lines=13> */
.L_x_259:
[----:B------:R-:W-:Y:S05]  /*b240*/  BSYNC B1 ;  /* 0x0000000000017941 */ /* 0x000fea0003800000 */
.L_x_258:
        /* <DEDUP_REMOVED lines=13> */
.L_x_261:
[----:B------:R-:W-:Y:S05]  /*b320*/  BSYNC B1 ;  /* 0x0000000000017941 */ /* 0x000fea0003800000 */
.L_x_260:
        /* <DEDUP_REMOVED lines=13> */
.L_x_263:
[----:B------:R-:W-:Y:S05]  /*b400*/  BSYNC B1 ;  /* 0x0000000000017941 */ /* 0x000fea0003800000 */
.L_x_262:
        /* <DEDUP_REMOVED lines=13> */
.L_x_265:
[----:B------:R-:W-:Y:S05]  /*b4e0*/  BSYNC B1 ;  /* 0x0000000000017941 */ /* 0x000fea0003800000 */
.L_x_264:
        /* <DEDUP_REMOVED lines=13> */
.L_x_267:
[----:B------:R-:W-:Y:S05]  /*b5c0*/  BSYNC B1 ;  /* 0x0000000000017941 */ /* 0x000fea0003800000 */
.L_x_266:
        /* <DEDUP_REMOVED lines=13> */
.L_x_269:
[----:B------:R-:W-:Y:S05]  /*b6a0*/  BSYNC B1 ;  /* 0x0000000000017941 */ /* 0x000fea0003800000 */
.L_x_268:
        /* <DEDUP_REMOVED lines=13> */
.L_x_271:
[----:B------:R-:W-:Y:S05]  /*b780*/  BSYNC B1 ;  /* 0x0000000000017941 */ /* 0x000fea0003800000 */
.L_x_270:
        /* <DEDUP_REMOVED lines=13> */
.L_x_273:
[----:B------:R-:W-:Y:S05]  /*b860*/  BSYNC B1 ;  /* 0x0000000000017941 */ /* 0x000fea0003800000 */
.L_x_272:
        /* <DEDUP_REMOVED lines=13> */
.L_x_275:
[----:B------:R-:W-:Y:S05]  /*b940*/  BSYNC B1 ;  /* 0x0000000000017941 */ /* 0x000fea0003800000 */
.L_x_274:
        /* <DEDUP_REMOVED lines=13> */
.L_x_277:
[----:B------:R-:W-:Y:S05]  /*ba20*/  BSYNC B1 ;  /* 0x0000000000017941 */ /* 0x000fea0003800000 */
.L_x_276:
        /* <DEDUP_REMOVED lines=13> */
.L_x_279:
[----:B------:R-:W-:Y:S05]  /*bb00*/  BSYNC B1 ;  /* 0x0000000000017941 */ /* 0x000fea0003800000 */
.L_x_278:
        /* <DEDUP_REMOVED lines=13> */
.L_x_281:
[----:B------:R-:W-:Y:S05]  /*bbe0*/  BSYNC B1 ;  /* 0x0000000000017941 */ /* 0x000fea0003800000 */
.L_x_280:
        /* <DEDUP_REMOVED lines=13> */
.L_x_283:
[----:B------:R-:W-:Y:S05]  /*bcc0*/  BSYNC B1 ;  /* 0x0000000000017941 */ /* 0x000fea0003800000 */
.L_x_282:
        /* <DEDUP_REMOVED lines=13> */
.L_x_285:
[----:B------:R-:W-:Y:S05]  /*bda0*/  BSYNC B1 ;  /* 0x0000000000017941 */ /* 0x000fea0003800000 */
.L_x_284:
        /* <DEDUP_REMOVED lines=13> */
.L_x_287:
[----:B------:R-:W-:Y:S05]  /*be80*/  BSYNC B1 ;  /* 0x0000000000017941 */ /* 0x000fea0003800000 */
.L_x_286:
        /* <DEDUP_REMOVED lines=13> */
.L_x_289:
[----:B------:R-:W-:Y:S05]  /*bf60*/  BSYNC B1 ;  /* 0x0000000000017941 */ /* 0x000fea0003800000 */
.L_x_288:
[----:B------:R-:W-:Y:S05]  /*bf70*/  @P1 BRA `(.L_x_290) ;  /* 0x0000002000a41947 */ /* 0x000fea0003800000 */
[----:B------:R-:W2:Y:S01]  /*bf80*/  LDL.LU R2, [R1+0x74] ;  /* 0x0000740001027983 */ /* 0x000ea20000300800 */
[----:B-----5:R-:W-:-:S04]  /*bf90*/  LOP3.LUT R0, R0, 0xff, RZ, 0xc0, !PT ;  /* 0x000000ff00007812 */ /* 0x020fc800078ec0ff */
[----:B------:R-:W-:-:S05]  /*bfa0*/  F2FP.F16.E5M2.UNPACK_B R0, R0 ;  /* 0x00000000ff00723e */ /* 0x000fca00020004ff */
[----:B------:R-:W-:-:S05]  /*bfb0*/  HADD2.F32 R0, -RZ, R0.H0_H0 ;  /* 0x20000000ff007230 */ /* 0x000fca0000004100 */
[----:B------:R-:W-:-:S04]  /*bfc0*/  FMUL R0, R0, UR19 ;  /* 0x0000001300007c20 */ /* 0x000fc80008400000 */
[----:B--2---:R-:W-:-:S05]  /*bfd0*/  FFMA R0, R2, UR20, R0 ;  /* 0x0000001402007c23 */ /* 0x004fca0008000000 */
[----:B0-----:R-:W-:-:S05]  /*bfe0*/  F2FP.SATFINITE.E5M2.F32.PACK_AB_MERGE_C R3, RZ, R0, RZ ;  /* 0x00000000ff03723e */ /* 0x001fca00048060ff */
[----:B------:R0:W-:Y:S01]  /*bff0*/  STG.E.U8 desc[UR16][R26.64+0xf9], R3 ;  /* 0x0000f9031a007986 */ /* 0x0001e2000c101110 */
[----:B------:R-:W-:Y:S05]  /*c000*/  BRA `(.L_x_290) ;  /* 0x0000002000807947 */ /* 0x000fea0003800000 */
.L_x_33:
[----:B------:R-:W-:Y:S01]  /*c010*/  ISETP.GE.AND P1, PT, R38, 0x1, PT ;  /* 0x000000012600780c */ /* 0x000fe20003f26270 */
[----:B------:R-:W-:Y:S01]  /*c020*/  FMUL R226, R226, UR20 ;  /* 0x00000014e2e27c20 */ /* 0x000fe20008400000 */
[----:B------:R-:W2:Y:S01]  /*c030*/  LDL.LU R227, [R1+0x10] ;  /* 0x0000100001e37983 */ /* 0x000ea20000300800 */
[----:B------:R-:W-:Y:S01]  /*c040*/  ISETP.GE.AND P0, PT, R38, 0x9, PT ;  /* 0x000000092600780c */ /* 0x000fe20003f06270 */
[----:B------:R-:W-:Y:S01]  /*c050*/  FMUL R225, R225, UR20 ;  /* 0x00000014e1e17c20 */ /* 0x000fe20008400000 */
[C---:B------:R-:W-:Y:S02]  /*c060*/  ISETP.LT.OR P4, PT, R35.reuse, 0x1, !P1 ;  /* 0x000000012300780c */ /* 0x040fe40004f81670 */
[C---:B------:R-:W-:Y:S02]  /*c070*/  ISETP.LT.OR P5, PT, R35.reuse, 0x2, !P1 ;  /* 0x000000022300780c */ /* 0x040fe40004fa1670 */
[----:B------:R-:W-:Y:S02]  /*c080*/  F2FP.SATFINITE.E5M2.F32.PACK_AB_MERGE_C R29, RZ, R226, RZ ;  /* 0x000000e2ff1d723e */ /* 0x000fe400048060ff */
[C---:B------:R-:W-:Y:S01]  /*c090*/  ISETP.LT.OR P3, PT, R35.reuse, 0x1, !P0 ;  /* 0x000000012300780c */ /* 0x040fe20004761670 */
[----:B------:R-:W-:Y:S01]  /*c0a0*/  FMUL R224, R224, UR20 ;  /* 0x00000014e0e07c20 */ /* 0x000fe20008400000 */
[----:B------:R-:W-:Y:S01]  /*c0b0*/  ISETP.LT.OR P6, PT, R35, 0xa, !P1 ;  /* 0x0000000a2300780c */ /* 0x000fe20004fc1670 */
[----:B------:R-:W-:Y:S01]  /*c0c0*/  FMUL R223, R223, UR20 ;  /* 0x00000014dfdf7c20 */ /* 0x000fe20008400000 */
[----:B------:R-:W-:Y:S01]  /*c0d0*/  F2FP.SATFINITE.E5M2.F32.PACK_AB_MERGE_C R225, RZ, R225, RZ ;  /* 0x000000e1ffe1723e */ /* 0x000fe200048060ff */
[----:B------:R-:W-:Y:S01]  /*c0e0*/  FMUL R221, R221, UR20 ;  /* 0x00000014dddd7c20 */ /* 0x000fe20008400000 */
[----:B------:R-:W-:Y:S01]  /*c0f0*/  FMUL R222, R222, UR20 ;  /* 0x00000014dede7c20 */ /* 0x000fe20008400000 */
[----:B------:R0:W-:Y:S01]  /*c100*/  @!P4 STG.E.U8 desc[UR16][R24.64], R29 ;  /* 0x0000001d1800c986 */ /* 0x0001e2000c101110 */
[----:B------:R-:W-:-:S02]  /*c110*/  ISETP.LT.OR P4, PT, R35, 0x2, !P0 ;  /* 0x000000022300780c */ /* 0x000fc40004781670 */
[----:B------:R-:W-:Y:S01]  /*c120*/  F2FP.SATFINITE.E5M2.F32.PACK_AB_MERGE_C R31, RZ, R224, RZ ;  /* 0x000000e0ff1f723e */ /* 0x000fe200048060ff */
[----:B------:R1:W-:Y:S01]  /*c130*/  @!P5 STG.E.U8 desc[UR16][R24.64+0x1], R225 ;  /* 0x000001e11800d986 */ /* 0x0003e2000c101110 */
[C---:B------:R-:W-:Y:S02]  /*c140*/  ISETP.LT.OR P5, PT, R35.reuse, 0x9, !P1 ;  /* 0x000000092300780c */ /* 0x040fe40004fa1670 */
[----:B------:R-:W-:Y:S01]  /*c150*/  F2FP.SATFINITE.E5M2.F32.PACK_AB_MERGE_C R223, RZ, R223, RZ ;  /* 0x000000dfffdf723e */ /* 0x000fe200048060ff */
[----:B------:R-:W-:Y:S01]  /*c160*/  FMUL R220, R220, UR20 ;  /* 0x00000014dcdc7c20 */ /* 0x000fe20008400000 */
[----:B------:R-:W-:Y:S01]  /*c170*/  F2FP.SATFINITE.E5M2.F32.PACK_AB_MERGE_C R221, RZ, R221, RZ ;  /* 0x000000ddffdd723e */ /* 0x000fe200048060ff */
[----:B------:R-:W-:Y:S01]  /*c180*/  @!P3 STG.E.U8 desc[UR16][R26.64], R31 ;  /* 0x0000001f1a00b986 */ /* 0x000fe2000c101110 */
[----:B------:R-:W-:-:S03]  /*c190*/  ISETP.LT.OR P3, PT, R35, 0x9, !P0 ;  /* 0x000000092300780c */ /* 0x000fc60004761670 */
[----:B------:R-:W-:Y:S01]  /*c1a0*/  @!P4 STG.E.U8 desc[UR16][R26.64+0x1], R223 ;  /* 0x000001df1a00c986 */ /* 0x000fe2000c101110 */
[----:B------:R-:W-:-:S03]  /*c1b0*/  ISETP.LT.OR P4, PT, R35, 0xa, !P0 ;  /* 0x0000000a2300780c */ /* 0x000fc60004781670 */
[----:B------:R-:W-:Y:S01]  /*c1c0*/  @!P6 STG.E.U8 desc[UR16][R24.64+0x9], R221 ;  /* 0x000009dd1800e986 */ /* 0x000fe2000c101110 */
[----:B------:R-:W-:Y:S01]  /*c1d0*/  ISETP.LT.OR P6, PT, R35, 0x12, !P1 ;  /* 0x000000122300780c */ /* 0x000fe20004fc1670 */
[----:B------:R-:W-:Y:S01]  /*c1e0*/  FMUL R219, R219, UR20 ;  /* 0x00000014dbdb7c20 */ /* 0x000fe20008400000 */
[----:B0-----:R-:W-:Y:S01]  /*c1f0*/  F2FP.SATFINITE.E5M2.F32.PACK_AB_MERGE_C R29, RZ, R222, RZ ;  /* 0x000000deff1d723e */ /* 0x001fe200048060ff */
[----:B------:R-:W-:Y:S01]  /*c200*/  FMUL R217, R217, UR20 ;  /* 0x00000014d9d97c20 */ /* 0x000fe20008400000 */
[----:B------:R-:W3:Y:S01]  /*c210*/  LDL.LU R226, [R1+0xc] ;  /* 0x00000c0001e27983 */ /* 0x000ee20000300800 */
[----:B------:R-:W-:Y:S02]  /*c220*/  F2FP.SATFINITE.E5M2.F32.PACK_AB_MERGE_C R33, RZ, R220, RZ ;  /* 0x000000dcff21723e */ /* 0x000fe400048060ff */
[----:B------:R-:W-:Y:S01]  /*c230*/  F2FP.SATFINITE.E5M2.F32.PACK_AB_MERGE_C R219, RZ, R219, RZ ;  /* 0x000000dbffdb723e */ /* 0x000fe200048060ff */
[----:B------:R0:W-:Y:S01]  /*c240*/  @!P5 STG.E.U8 desc[UR16][R24.64+0x8], R29 ;  /* 0x0000081d1800d986 */ /* 0x0001e2000c101110 */
[----:B------:R-:W-:-:S02]  /*c250*/  ISETP.LT.OR P5, PT, R35, 0x11, !P1 ;  /* 0x000000112300780c */ /* 0x000fc40004fa1670 */
[----:B------:R-:W-:Y:S01]  /*c260*/  F2FP.SATFINITE.E5M2.F32.PACK_AB_MERGE_C R217, RZ, R217, RZ ;  /* 0x000000d9ffd9723e */ /* 0x000fe200048060ff */
[----:B-1----:R-:W4:Y:S01]  /*c270*/  LDL.LU R225, [R1+0x8] ;  /* 0x0000080001e17983 */ /* 0x002f220000300800 */
[----:B------:R-:W-:-:S03]  /*c280*/  FMUL R218, R218, UR20 ;  /* 0x00000014dada7c20 */ /* 0x000fc60008400000 */
[----:B------:R-:W3:Y:S04]  /*c290*/  LDL.LU R224, [R1+0x4] ;  /* 0x0000040001e07983 */ /* 0x000ee80000300800 */
[----:B------:R-:W4:Y:S01]  /*c2a0*/  LDL.LU R222, [R1] ;  /* 0x0000000001de7983 */ /* 0x000f220000300800 */
[----:B0-----:R-:W-:Y:S01]  /*c2b0*/  F2FP.SATFINITE.E5M2.F32.PACK_AB_MERGE_C R29, RZ, R218, RZ ;  /* 0x000000daff1d723e */ /* 0x001fe200048060ff */
[----:B------:R-:W-:Y:S01]  /*c2c0*/  FMUL R216, R216, UR20 ;  /* 0x00000014d8d87c20 */ /* 0x000fe20008400000 */
[----:B------:R-:W-:Y:S01]  /*c2d0*/  FMUL R215, R215, UR20 ;  /* 0x00000014d7d77c20 */ /* 0x000fe20008400000 */
[----:B------:R0:W-:Y:S01]  /*c2e0*/  @!P3 STG.E.U8 desc[UR16][R26.64+0x8], R33 ;  /* 0x000008211a00b986 */ /* 0x0001e2000c101110 */
[----:B------:R-:W-:Y:S01]  /*c2f0*/  ISETP.LT.OR P3, PT, R35, 0x11, !P0 ;  /* 0x000000112300780c */ /* 0x000fe20004761670 */
[----:B------:R-:W-:Y:S01]  /*c300*/  FMUL R213, R213, UR20 ;  /* 0x00000014d5d57c20 */ /* 0x000fe20008400000 */
[----:B------:R-:W-:Y:S01]  /*c310*/  F2FP.SATFINITE.E5M2.F32.PACK_AB_MERGE_C R31, RZ, R216, RZ ;  /* 0x000000d8ff1f723e */ /* 0x000fe200048060ff */
[----:B------:R-:W-:Y:S01]  /*c320*/  @!P4 STG.E.U8 desc[UR16][R26.64+0x9], R219 ;  /* 0x000009db1a00c986 */ /* 0x000fe2000c101110 */
[C---:B------:R-:W-:Y:S01]  /*c330*/  ISETP.LT.OR P4, PT, R35.reuse, 0x12, !P0 ;  /* 0x000000122300780c */ /* 0x040fe20004781670 */
[----:B------:R-:W-:Y:S01]  /*c340*/  FMUL R214, R214, UR20 ;  /* 0x00000014d6d67c20 */ /* 0x000fe20008400000 */
[----:B------:R-:W-:Y:S01]  /*c350*/  F2FP.SATFINITE.E5M2.F32.PACK_AB_MERGE_C R215, RZ, R215, RZ ;  /* 0x000000d7ffd7723e */ /* 0x000fe200048060ff */
[----:B------:R-:W-:Y:S01]  /*c360*/  @!P6 STG.E.U8 desc[UR16][R24.64+0x11], R217 ;  /* 0x000011d91800e986 */ /* 0x000fe2000c101110 */
[C---:B------:R-:W-:Y:S01]  /*c370*/  ISETP.LT.OR P6, PT, R35.reuse, 0x1a, !P1 ;  /* 0x0000001a2300780c */ /* 0x040fe20004fc1670 */
[----:B------:R-:W-:Y:S01]  /*c380*/  FMUL R212, R212, UR20 ;  /* 0x00000014d4d47c20 */ /* 0x000fe20008400000 */
[----:B------:R-:W-:Y:S01]  /*c390*/  F2FP.SATFINITE.E5M2.F32.PACK_AB_MERGE_C R213, RZ, R213, RZ ;  /* 0x000000d5ffd5723e */ /* 0x000fe200048060ff */
[----:B------:R1:W-:Y:S01]  /*c3a0*/  @!P5 STG.E.U8 desc[UR16][R24.64+0x10], R29 ;  /* 0x0000101d1800d986 */ /* 0x0003e2000c101110 */
[----:B------:R-:W-:Y:S01]  /*c3b0*/  ISETP.LT.OR P5, PT, R35, 0x19, !P1 ;  /* 0x000000192300780c */ /* 0x000fe20004fa1670 */
[----:B------:R-:W-:Y:S01]  /*c3c0*/  FMUL R211, R211, UR20 ;  /* 0x00000014d3d37c20 */ /* 0x000fe20008400000 */
[----:B------:R-:W-:Y:S01]  /*c3d0*/  FMUL R209, R209, UR20 ;  /* 0x00000014d1d17c20 */ /* 0x000fe20008400000 */
[----:B------:R1:W-:Y:S01]  /*c3e0*/  @!P3 STG.E.U8 desc[UR16][R26.64+0x10], R31 ;  /* 0x0000101f1a00b986 */ /* 0x0003e2000c101110 */
[C---:B------:R-:W-:Y:S01]  /*c3f0*/  ISETP.LT.OR P3, PT, R35.reuse, 0x19, !P0 ;  /* 0x000000192300780c */ /* 0x040fe20004761670 */
[----:B------:R-:W-:Y:S01]  /*c400*/  FMUL R210, R210, UR20 ;  /* 0x00000014d2d27c20 */ /* 0x000fe20008400000 */
[----:B0-----:R-:W-:Y:S01]  /*c410*/  F2FP.SATFINITE.E5M2.F32.PACK_AB_MERGE_C R33, RZ, R212, RZ ;  /* 0x000000d4ff21723e */ /* 0x001fe200048060ff */
[----:B------:R-:W-:Y:S01]  /*c420*/  @!P4 STG.E.U8 desc[UR16][R26.64+0x11], R215 ;  /* 0x000011d71a00c986 */ /* 0x000fe2000c101110 */
[C---:B------:R-:W-:Y:S01]  /*c430*/  ISETP.LT.OR P4, PT, R35.reuse, 0x1a, !P0 ;  /* 0x0000001a2300780c */ /* 0x040fe20004781670 */
[----:B------:R-:W-:Y:S01]  /*c440*/  FMUL R208, R208, UR20 ;  /* 0x00000014d0d07c20 */ /* 0x000fe20008400000 */
[----:B------:R-:W-:Y:S01]  /*c450*/  F2FP.SATFINITE.E5M2.F32.PACK_AB_MERGE_C R211, RZ, R211, RZ ;  /* 0x000000d3ffd3723e */ /* 0x000fe200048060ff */
[----:B------:R-:W-:Y:S01]  /*c460*/  @!P6 STG.E.U8 desc[UR16][R24.64+0x19], R213 ;  /* 0x000019d51800e986 */ /* 0x000fe2000c101110 */
[----:B------:R-:W-:Y:S01]  /*c470*/  ISETP.LT.OR P6, PT, R35, 0x22, !P1 ;  /* 0x000000222300780c */ /* 0x000fe20004fc1670 */
[----:B------:R-:W-:Y:S01]  /*c480*/  FMUL R207, R207, UR20 ;  /* 0x00000014cfcf7c20 */ /* 0x000fe20008400000 */
[----:B-1----:R-:W-:Y:S01]  /*c490*/  F2FP.SATFINITE.E5M2.F32.PACK_AB_MERGE_C R29, RZ, R214, RZ ;  /* 0x000000d6ff1d723e */ /* 0x002fe200048060ff */
[----:B------:R-:W-:Y:S01]  /*c4a0*/  FMUL R205, R205, UR20 ;  /* 0x00000014cdcd7c20 */ /* 0x000fe20008400000 */
[----:B------:R-:W-:Y:S01]  /*c4b0*/  F2FP.SATFINITE.E5M2.F32.PACK_AB_MERGE_C R209, RZ, R209, RZ ;  /* 0x000000d1ffd1723e */ /* 0x000fe200048060ff */
[----:B------:R-:W-:Y:S01]  /*c4c0*/  FMUL R206, R206, UR20 ;  /* 0x00000014cece7c20 */ /* 0x000fe20008400000 */
[----:B------:R-:W-:Y:S01]  /*c4d0*/  F2FP.SATFINITE.E5M2.F32.PACK_AB_MERGE_C R31, RZ, R208, RZ ;  /* 0x000000d0ff1f723e */ /* 0x000fe200048060ff */
[----:B------:R0:W-:Y:S01]  /*c4e0*/  @!P5 STG.E.U8 desc[UR16][R24.64+0x18], R29 ;  /* 0x0000181d1800d986 */ /* 0x0001e2000c101110 */
[C---:B------:R-:W-:Y:S01]  /*c4f0*/  ISETP.LT.OR P5, PT, R35.reuse, 0x21, !P1 ;  /* 0x000000212300780c */ /* 0x040fe20004fa1670 */
[----:B------:R-:W-:Y:S01]  /*c500*/  FMUL R204, R204, UR20 ;  /* 0x00000014cccc7c20 */ /* 0x000fe20008400000 */
[----:B------:R-:W-:Y:S01]  /*c510*/  F2FP.SATFINITE.E5M2.F32.PACK_AB_MERGE_C R207, RZ, R207, RZ ;  /* 0x000000cfffcf723e */ /* 0x000fe200048060ff */
[----:B------:R1:W-:Y:S01]  /*c520*/  @!P3 STG.E.U8 desc[UR16][R26.64+0x18], R33 ;  /* 0x000018211a00b986 */ /* 0x0003e2000c101110 */
[----:B------:R-:W-:Y:S01]  /*c530*/  ISETP.LT.OR P3, PT, R35, 0x21, !P0 ;  /* 0x000000212300780c */ /* 0x000fe20004761670 */
[----:B------:R-:W-:Y:S01]  /*c540*/  FMUL R203, R203, UR20 ;  /* 0x00000014cbcb7c20 */ /* 0x000fe20008400000 */
[----:B------:R-:W-:Y:S01]  /*c550*/  F2FP.SATFINITE.E5M2.F32.PACK_AB_MERGE_C R205, RZ, R205, RZ ;  /* 0x000000cdffcd723e */ /* 0x000fe200048060ff */
[----:B------:R-:W-:Y:S01]  /*c560*/  @!P4 STG.E.U8 desc[UR16][R26.64+0x19], R211 ;  /* 0x000019d31a00c986 */ /* 0x000fe2000c101110 */
[----:B------:R-:W-:Y:S01]  /*c570*/  ISETP.LT.OR P4, PT, R35, 0x22, !P0 ;  /* 0x000000222300780c */ /* 0x000fe20004781670 */
[----:B------:R-:W-:Y:S01]  /*c580*/  FMUL R201, R201, UR20 ;  /* 0x00000014c9c97c20 */ /* 0x000fe20008400000 */
[----:B------:R-:W-:Y:S01]  /*c590*/  F2FP.SATFINITE.E5M2.F32.PACK_AB_MERGE_C R203, RZ, R203, RZ ;  /* 0x000000cbffcb723e */ /* 0x000fe200048060ff */
[----:B------:R-:W-:Y:S01]  /*c5a0*/  @!P6 STG.E.U8 desc[UR16][R24.64+0x21], R209 ;  /* 0x000021d11800e986 */ /* 0x000fe2000c101110 */
[----:B------:R-:W-:Y:S01]  /*c5b0*/  ISETP.LT.OR P6, PT, R35, 0x2a, !P1 ;  /* 0x0000002a2300780c */ /* 0x000fe20004fc1670 */
[----:B------:R-:W-:Y:S01]  /*c5c0*/  FMUL R202, R202, UR20 ;  /* 0x00000014caca7c20 */ /* 0x000fe20008400000 */
[----:B0-----:R-:W-:Y:S01]  /*c5d0*/  F2FP.SATFINITE.E5M2.F32.PACK_AB_MERGE_C R29, RZ, R210, RZ ;  /* 0x000000d2ff1d723e */ /* 0x001fe200048060ff */
[----:B------:R-:W-:Y:S01]  /*c5e0*/  FMUL R200, R200, UR20 ;  /* 0x00000014c8c87c20 */ /* 0x000fe20008400000 */
[----:B-1----:R-:W-:Y:S01]  /*c5f0*/  F2FP.SATFINITE.E5M2.F32.PACK_AB_MERGE_C R33, RZ, R204, RZ ;  /* 0x000000ccff21723e */ /* 0x002fe200048060ff */
[----:B------:R-:W-:Y:S01]  /*c600*/  FMUL R199, R199, UR20 ;  /* 0x00000014c7c77c20 */ /* 0x000fe20008400000 */
[----:B------:R-:W-:Y:S01]  /*c610*/  F2FP.SATFINITE.E5M2.F32.PACK_AB_MERGE_C R201, RZ, R201, RZ ;  /* 0x000000c9ffc9723e */ /* 0x000fe200048060ff */
[----:B------:R0:W-:Y:S01]  /*c620*/  @!P5 STG.E.U8 desc[UR16][R24.64+0x20], R29 ;  /* 0x0000201d1800d986 */ /* 0x0001e2000c101110 */
[----:B------:R-:W-:Y:S01]  /*c630*/  ISETP.LT.OR P5, PT, R35, 0x29, !P1 ;  /* 0x000000292300780c */ /* 0x000fe20004fa1670 */
[----:B------:R-:W-:Y:S01]  /*c640*/  FMUL R197, R197, UR20 ;  /* 0x00000014c5c57c20 */ /* 0x000fe20008400000 */
[----:B------:R-:W-:Y:S01]  /*c650*/  F2FP.SATFINITE.E5M2.F32.PACK_AB_MERGE_C R199, RZ, R199, RZ ;  /* 0x000000c7ffc7723e */ /* 0x000fe200048060ff */
[----:B------:R1:W-:Y:S01]  /*c660*/  @!P3 STG.E.U8 desc[UR16][R26.64+0x20], R31 ;  /* 0x0000201f1a00b986 */ /* 0x0003e2000c101110 */
[C---:B------:R-:W-:Y:S01]  /*c670*/  ISETP.LT.OR P3, PT, R35.reuse, 0x29, !P0 ;  /* 0x000000292300780c */ /* 0x040fe20004761670 */
[----:B------:R-:W-:Y:S01]  /*c680*/  FMUL R198, R198, UR20 ;  /* 0x00000014c6c67c20 */ /* 0x000fe20008400000 */
[----:B------:R-:W-:Y:S01]  /*c690*/  F2FP.SATFINITE.E5M2.F32.PACK_AB_MERGE_C R197, RZ, R197, RZ ;  /* 0x000000c5ffc5723e */ /* 0x000fe200048060ff */
[----:B------:R-:W-:Y:S01]  /*c6a0*/  @!P4 STG.E.U8 desc[UR16][R26.64+0x21], R207 ;  /* 0x000021cf1a00c986 */ /* 0x000fe2000c101110 */
[----:B------:R-:W-:Y:S01]  /*c6b0*/  ISETP.LT.OR P4, PT, R35, 0x2a, !P0 ;  /* 0x0000002a2300780c */ /* 0x000fe20004781670 */
[----:B------:R-:W-:Y:S01]  /*c6c0*/  FMUL R196, R196, UR20 ;  /* 0x00000014c4c47c20 */ /* 0x000fe20008400000 */
[----:B------:R-:W-:Y:S01]  /*c6d0*/  FMUL R195, R195, UR20 ;  /* 0x00000014c3c37c20 */ /* 0x000fe20008400000 */
        /* <DEDUP_REMOVED lines=27> */
[----:B------:R-:W-:Y:S01]  /*c890*/  FMUL R186, R186, UR20 ;  /* 0x00000014baba7c20 */ /* 0x000fe20008400000 */
        /* <DEDUP_REMOVED lines=156> */
[----:B-----5:R-:W-:Y:S01]  /*d260*/  FMUL R0, R0, UR20 ;  /* 0x0000001400007c20 */ /* 0x020fe20008400000 */
[----:B-1----:R-:W-:Y:S01]  /*d270*/  F2FP.SATFINITE.E5M2.F32.PACK_AB_MERGE_C R33, RZ, R164, RZ ;  /* 0x000000a4ff21723e */ /* 0x002fe200048060ff */
        /* <DEDUP_REMOVED lines=9> */
[----:B------:R-:W-:Y:S01]  /*d310*/  FMUL R4, R4, UR20 ;  /* 0x0000001404047c20 */ /* 0x000fe20008400000 */
[----:B------:R-:W-:Y:S01]  /*d320*/  @!P4 STG.E.U8 desc[UR16][R26.64+0x71], R167 ;  /* 0x000071a71a00c986 */ /* 0x000fe2000c101110 */
[----:B------:R-:W-:-:S03]  /*d330*/  ISETP.LT.OR P4, PT, R35, 0x7a, !P0 ;  /* 0x0000007a2300780c */ /* 0x000fc60004781670 */
[----:B------:R-:W-:Y:S01]  /*d340*/  @!P6 STG.E.U8 desc[UR16][R24.64+0x79], R165 ;  /* 0x000079a51800e986 */ /* 0x000fe2000c101110 */
[----:B------:R-:W-:Y:S02]  /*d350*/  ISETP.LT.OR P6, PT, R35, 0x82, !P1 ;  /* 0x000000822300780c */ /* 0x000fe40004fc1670 */
[----:B0-----:R-:W-:Y:S01]  /*d360*/  F2FP.SATFINITE.E5M2.F32.PACK_AB_MERGE_C R29, RZ, R166, RZ ;  /* 0x000000a6ff1d723e */ /* 0x001fe200048060ff */
[----:B------:R-:W3:Y:S01]  /*d370*/  LDL.LU R220, [R1+0x14] ;  /* 0x0000140001dc7983 */ /* 0x000ee20000300800 */
[----:B-1----:R-:W-:-:S03]  /*d380*/  F2FP.SATFINITE.E5M2.F32.PACK_AB_MERGE_C R31, RZ, R160, RZ ;  /* 0x000000a0ff1f723e */ /* 0x002fc600048060ff */
[----:B------:R0:W-:Y:S01]  /*d390*/  @!P5 STG.E.U8 desc[UR16][R24.64+0x78], R29 ;  /* 0x0000781d1800d986 */ /* 0x0001e2000c101110 */
[----:B------:R-:W-:-:S03]  /*d3a0*/  ISETP.LT.OR P5, PT, R35, 0x81, !P1 ;  /* 0x000000812300780c */ /* 0x000fc60004fa1670 */
[----:B------:R1:W-:Y:S01]  /*d3b0*/  @!P3 STG.E.U8 desc[UR16][R26.64+0x78], R33 ;  /* 0x000078211a00b986 */ /* 0x0003e2000c101110 */
[----:B------:R-:W-:-:S03]  /*d3c0*/  ISETP.LT.OR P3, PT, R35, 0x81, !P0 ;  /* 0x000000812300780c */ /* 0x000fc60004761670 */
        /* <DEDUP_REMOVED lines=26> */
[----:B0-----:R-:W-:Y:S02]  /*d570*/  F2FP.SATFINITE.E5M2.F32.PACK_AB_MERGE_C R29, RZ, R154, RZ ;  /* 0x0000009aff1d723e */ /* 0x001fe400048060ff */
[----:B-1----:R-:W-:-:S03]  /*d580*/  F2FP.SATFINITE.E5M2.F32.PACK_AB_MERGE_C R33, RZ, R20, RZ ;  /* 0x00000014ff21723e */ /* 0x002fc600048060ff */
[----:B------:R0:W-:Y:S01]  /*d590*/  @!P5 STG.E.U8 desc[UR16][R24.64+0x90], R29 ;  /* 0x0000901d1800d986 */ /* 0x0001e2000c101110 */
[----:B------:R-:W-:-:S03]  /*d5a0*/  ISETP.LT.OR P5, PT, R35, 0x99, !P1 ;  /* 0x000000992300780c */ /* 0x000fc60004fa1670 */
[----:B------:R-:W-:Y:S01]  /*d5b0*/  @!P3 STG.E.U8 desc[UR16][R26.64+0x90], R31 ;  /* 0x0000901f1a00b986 */ /* 0x000fe2000c101110 */
[----:B------:R-:W-:-:S03]  /*d5c0*/  ISETP.LT.OR P3, PT, R35, 0x99, !P0 ;  /* 0x000000992300780c */ /* 0x000fc60004761670 */
[----:B------:R1:W-:Y:S01]  /*d5d0*/  @!P4 STG.E.U8 desc[UR16][R26.64+0x91], R23 ;  /* 0x000091171a00c986 */ /* 0x0003e2000c101110 */
[----:B------:R-:W-:-:S03]  /*d5e0*/  ISETP.LT.OR P4, PT, R35, 0x9a, !P0 ;  /* 0x0000009a2300780c */ /* 0x000fc60004781670 */
[----:B------:R2:W-:Y:S01]  /*d5f0*/  @!P6 STG.E.U8 desc[UR16][R24.64+0x99], R21 ;  /* 0x000099151800e986 */ /* 0x0005e2000c101110 */
[----:B------:R-:W-:Y:S02]  /*d600*/  ISETP.LT.OR P6, PT, R35, 0xa2, !P1 ;  /* 0x000000a22300780c */ /* 0x000fe40004fc1670 */
[----:B0-----:R-:W-:-:S05]  /*d610*/  F2FP.SATFINITE.E5M2.F32.PACK_AB_MERGE_C R29, RZ, R22, RZ ;  /* 0x00000016ff1d723e */ /* 0x001fca00048060ff */
[----:B------:R-:W-:Y:S01]  /*d620*/  @!P5 STG.E.U8 desc[UR16][R24.64+0x98], R29 ;  /* 0x0000981d1800d986 */ /* 0x000fe2000c101110 */
[C---:B------:R-:W-:Y:S02]  /*d630*/  ISETP.LT.OR P5, PT, R35.reuse, 0xa1, !P1 ;  /* 0x000000a12300780c */ /* 0x040fe40004fa1670 */
[----:B-1----:R-:W-:Y:S01]  /*d640*/  F2FP.SATFINITE.E5M2.F32.PACK_AB_MERGE_C R23, RZ, R18, RZ ;  /* 0x00000012ff17723e */ /* 0x002fe200048060ff */
[----:B------:R-:W-:Y:S01]  /*d650*/  @!P3 STG.E.U8 desc[UR16][R26.64+0x98], R33 ;  /* 0x000098211a00b986 */ /* 0x000fe2000c101110 */
[C---:B------:R-:W-:Y:S02]  /*d660*/  ISETP.LT.OR P3, PT, R35.reuse, 0xa1, !P0 ;  /* 0x000000a12300780c */ /* 0x040fe40004761670 */
[----:B--2---:R-:W-:Y:S01]  /*d670*/  F2FP.SATFINITE.E5M2.F32.PACK_AB_MERGE_C R21, RZ, R16, RZ ;  /* 0x00000010ff15723e */ /* 0x004fe200048060ff */
[----:B------:R0:W-:Y:S01]  /*d680*/  @!P4 STG.E.U8 desc[UR16][R26.64+0x99], R19 ;  /* 0x000099131a00c986 */ /* 0x0001e2000c101110 */
[----:B------:R-:W-:-:S03]  /*d690*/  ISETP.LT.OR P4, PT, R35, 0xa2, !P0 ;  /* 0x000000a22300780c */ /* 0x000fc60004781670 */
[----:B------:R1:W-:Y:S01]  /*d6a0*/  @!P6 STG.E.U8 desc[UR16][R24.64+0xa1], R17 ;  /* 0x0000a1111800e986 */ /* 0x0003e2000c101110 */
[----:B------:R-:W-:-:S03]  /*d6b0*/  ISETP.LT.OR P6, PT, R35, 0xaa, !P1 ;  /* 0x000000aa2300780c */ /* 0x000fc60004fc1670 */
[----:B------:R-:W-:Y:S01]  /*d6c0*/  @!P5 STG.E.U8 desc[UR16][R24.64+0xa0], R23 ;  /* 0x0000a0171800d986 */ /* 0x000fe2000c101110 */
[----:B------:R-:W-:-:S03]  /*d6d0*/  ISETP.LT.OR P5, PT, R35, 0xa9, !P1 ;  /* 0x000000a92300780c */ /* 0x000fc60004fa1670 */
[----:B------:R-:W-:Y:S01]  /*d6e0*/  @!P3 STG.E.U8 desc[UR16][R26.64+0xa0], R21 ;  /* 0x0000a0151a00b986 */ /* 0x000fe2000c101110 */
[C---:B------:R-:W-:Y:S02]  /*d6f0*/  ISETP.LT.OR P3, PT, R35.reuse, 0xa9, !P0 ;  /* 0x000000a92300780c */ /* 0x040fe40004761670 */
[----:B0-----:R-:W-:Y:S01]  /*d700*/  F2FP.SATFINITE.E5M2.F32.PACK_AB_MERGE_C R19, RZ, R14, RZ ;  /* 0x0000000eff13723e */ /* 0x001fe200048060ff */
[----:B------:R0:W-:Y:S01]  /*d710*/  @!P4 STG.E.U8 desc[UR16][R26.64+0xa1], R15 ;  /* 0x0000a10f1a00c986 */ /* 0x0001e2000c101110 */
[C---:B------:R-:W-:Y:S02]  /*d720*/  ISETP.LT.OR P4, PT, R35.reuse, 0xaa, !P0 ;  /* 0x000000aa2300780c */ /* 0x040fe40004781670 */
[----:B-1----:R-:W-:Y:S01]  /*d730*/  F2FP.SATFINITE.E5M2.F32.PACK_AB_MERGE_C R17, RZ, R12, RZ ;  /* 0x0000000cff11723e */ /* 0x002fe200048060ff */
        /* <DEDUP_REMOVED lines=15> */
[----:B0-----:R-:W-:Y:S02]  /*d830*/  F2FP.SATFINITE.E5M2.F32.PACK_AB_MERGE_C R11, RZ, R6, RZ ;  /* 0x00000006ff0b723e */ /* 0x001fe400048060ff */
[C---:B------:R-:W-:Y:S01]  /*d840*/  ISETP.LT.OR P3, PT, R35.reuse, 0xb9, !P0 ;  /* 0x000000b92300780c */ /* 0x040fe20004761670 */
[----:B------:R0:W-:Y:S01]  /*d850*/  @!P4 STG.E.U8 desc[UR16][R26.64+0xb1], R7 ;  /* 0x0000b1071a00c986 */ /* 0x0001e2000c101110 */
[----:B-1----:R-:W-:Y:S02]  /*d860*/  F2FP.SATFINITE.E5M2.F32.PACK_AB_MERGE_C R9, RZ, R4, RZ ;  /* 0x00000004ff09723e */ /* 0x002fe400048060ff */
[----:B------:R-:W-:Y:S01]  /*d870*/  ISETP.LT.OR P4, PT, R35, 0xba, !P0 ;  /* 0x000000ba2300780c */ /* 0x000fe20004781670 */
[----:B------:R1:W-:Y:S04]  /*d880*/  @!P6 STG.E.U8 desc[UR16][R24.64+0xb9], R5 ;  /* 0x0000b9051800e986 */ /* 0x0003e8000c101110 */
[----:B------:R2:W-:Y:S01]  /*d890*/  @!P5 STG.E.U8 desc[UR16][R24.64+0xb8], R11 ;  /* 0x0000b80b1800d986 */ /* 0x0005e2000c101110 */
[----:B------:R-:W-:Y:S01]  /*d8a0*/  FMUL R4, R227, UR20 ;  /* 0x00000014e3047c20 */ /* 0x000fe20008400000 */
[----:B------:R-:W-:-:S02]  /*d8b0*/  ISETP.LT.OR P5, PT, R35, 0xc1, !P1 ;  /* 0x000000c12300780c */ /* 0x000fc40004fa1670 */
[----:B0-----:R-:W-:Y:S02]  /*d8c0*/  F2FP.SATFINITE.E5M2.F32.PACK_AB_MERGE_C R7, RZ, R3, RZ ;  /* 0x00000003ff07723e */ /* 0x001fe400048060ff */
[----:B-1----:R-:W-:Y:S01]  /*d8d0*/  F2FP.SATFINITE.E5M2.F32.PACK_AB_MERGE_C R5, RZ, R0, RZ ;  /* 0x00000000ff05723e */ /* 0x002fe200048060ff */
[----:B----4-:R-:W-:Y:S01]  /*d8e0*/  FMUL R0, R222, UR20 ;  /* 0x00000014de007c20 */ /* 0x010fe20008400000 */
[----:B------:R-:W-:Y:S01]  /*d8f0*/  ISETP.LT.OR P6, PT, R35, 0xc2, !P1 ;  /* 0x000000c22300780c */ /* 0x000fe20004fc1670 */
[----:B------:R-:W4:Y:S01]  /*d900*/  LDL.LU R222, [R1+0x20] ;  /* 0x0000200001de7983 */ /* 0x000f220000300800 */
[----:B--2---:R-:W-:Y:S02]  /*d910*/  F2FP.SATFINITE.E5M2.F32.PACK_AB_MERGE_C R11, RZ, R2, RZ ;  /* 0x00000002ff0b723e */ /* 0x004fe400048060ff */
[----:B------:R-:W-:Y:S01]  /*d920*/  F2FP.SATFINITE.E5M2.F32.PACK_AB_MERGE_C R13, RZ, R0, RZ ;  /* 0x00000000ff0d723e */ /* 0x000fe200048060ff */
[----:B---3--:R-:W-:Y:S01]  /*d930*/  FMUL R0, R224, UR20 ;  /* 0x00000014e0007c20 */ /* 0x008fe20008400000 */
[----:B------:R-:W-:Y:S01]  /*d940*/  FMUL R2, R225, UR20 ;  /* 0x00000014e1027c20 */ /* 0x000fe20008400000 */
[----:B------:R-:W2:Y:S04]  /*d950*/  LDL.LU R224, [R1+0x24] ;  /* 0x0000240001e07983 */ /* 0x000ea80000300800 */
[----:B------:R-:W3:Y:S01]  /*d960*/  LDL.LU R225, [R1+0x28] ;  /* 0x0000280001e17983 */ /* 0x000ee20000300800 */
[----:B------:R-:W-:-:S03]  /*d970*/  FMUL R3, R226, UR20 ;  /* 0x00000014e2037c20 */ /* 0x000fc60008400000 */
[----:B------:R-:W3:Y:S04]  /*d980*/  LDL.LU R226, [R1+0x2c] ;  /* 0x00002c0001e27983 */ /* 0x000ee80000300800 */
[----:B------:R-:W3:Y:S04]  /*d990*/  LDL.LU R227, [R1+0x30] ;  /* 0x0000300001e37983 */ /* 0x000ee80000300800 */
[----:B------:R-:W-:Y:S01]  /*d9a0*/  @!P3 STG.E.U8 desc[UR16][R26.64+0xb8], R9 ;  /* 0x0000b8091a00b986 */ /* 0x000fe2000c101110 */
[----:B------:R-:W-:-:S03]  /*d9b0*/  ISETP.LT.OR P3, PT, R35, 0xc1, !P0 ;  /* 0x000000c12300780c */ /* 0x000fc60004761670 */
[----:B------:R0:W-:Y:S01]  /*d9c0*/  @!P4 STG.E.U8 desc[UR16][R26.64+0xb9], R7 ;  /* 0x0000b9071a00c986 */ /* 0x0001e2000c101110 */
[----:B------:R-:W-:-:S03]  /*d9d0*/  ISETP.LT.OR P4, PT, R35, 0xc2, !P0 ;  /* 0x000000c22300780c */ /* 0x000fc60004781670 */
[----:B------:R-:W-:Y:S01]  /*d9e0*/  @!P5 STG.E.U8 desc[UR16][R24.64+0xc0], R11 ;  /* 0x0000c00b1800d986 */ /* 0x000fe2000c101110 */
[----:B------:R-:W-:-:S03]  /*d9f0*/  ISETP.LT.OR P5, PT, R35, 0xc9, !P1 ;  /* 0x000000c92300780c */ /* 0x000fc60004fa1670 */
[----:B------:R1:W-:Y:S01]  /*da00*/  @!P6 STG.E.U8 desc[UR16][R24.64+0xc1], R5 ;  /* 0x0000c1051800e986 */ /* 0x0003e2000c101110 */
[----:B0-----:R-:W-:-:S03]  /*da10*/  F2FP.SATFINITE.E5M2.F32.PACK_AB_MERGE_C R7, RZ, R0, RZ ;  /* 0x00000000ff07723e */ /* 0x001fc600048060ff */
[----:B------:R-:W-:Y:S01]  /*da20*/  @!P3 STG.E.U8 desc[UR16][R26.64+0xc0], R13 ;  /* 0x0000c00d1a00b986 */ /* 0x000fe2000c101110 */
[C---:B------:R-:W-:Y:S02]  /*da30*/  ISETP.LT.OR P6, PT, R35.reuse, 0xca, !P1 ;  /* 0x000000ca2300780c */ /* 0x040fe40004fc1670 */
[----:B-1----:R-:W-:Y:S01]  /*da40*/  F2FP.SATFINITE.E5M2.F32.PACK_AB_MERGE_C R5, RZ, R2, RZ ;  /* 0x00000002ff05723e */ /* 0x002fe200048060ff */
[----:B------:R0:W-:Y:S01]  /*da50*/  @!P4 STG.E.U8 desc[UR16][R26.64+0xc1], R7 ;  /* 0x0000c1071a00c986 */ /* 0x0001e2000c101110 */
[C---:B------:R-:W-:Y:S02]  /*da60*/  ISETP.LT.OR P3, PT, R35.reuse, 0xc9, !P0 ;  /* 0x000000c92300780c */ /* 0x040fe40004761670 */
[C---:B------:R-:W-:Y:S01]  /*da70*/  ISETP.LT.OR P4, PT, R35.reuse, 0xca, !P0 ;  /* 0x000000ca2300780c */ /* 0x040fe20004781670 */
[----:B------:R1:W-:Y:S01]  /*da80*/  @!P5 STG.E.U8 desc[UR16][R24.64+0xc8], R5 ;  /* 0x0000c8051800d986 */ /* 0x0003e2000c101110 */
[----:B------:R-:W-:Y:S02]  /*da90*/  ISETP.LT.OR P5, PT, R35, 0xd1, !P1 ;  /* 0x000000d12300780c */ /* 0x000fe40004fa1670 */
[----:B------:R-:W-:-:S02]  /*daa0*/  F2FP.SATFINITE.E5M2.F32.PACK_AB_MERGE_C R9, RZ, R3, RZ ;  /* 0x00000003ff09723e */ /* 0x000fc400048060ff */
[----:B------:R-:W-:-:S03]  /*dab0*/  F2FP.SATFINITE.E5M2.F32.PACK_AB_MERGE_C R11, RZ, R4, RZ ;  /* 0x00000004ff0b723e */ /* 0x000fc600048060ff */
[----:B------:R1:W-:Y:S04]  /*dac0*/  @!P6 STG.E.U8 desc[UR16][R24.64+0xc9], R9 ;  /* 0x0000c9091800e986 */ /* 0x0003e8000c101110 */
[----:B------:R-:W-:Y:S01]  /*dad0*/  @!P3 STG.E.U8 desc[UR16][R26.64+0xc8], R11 ;  /* 0x0000c80b1a00b986 */ /* 0x000fe2000c101110 */
[----:B------:R-:W-:-:S03]  /*dae0*/  FMUL R0, R220, UR20 ;  /* 0x00000014dc007c20 */ /* 0x000fc60008400000 */
[----:B------:R-:W3:Y:S02]  /*daf0*/  LDL.LU R220, [R1+0x34] ;  /* 0x0000340001dc7983 */ /* 0x000ee40000300800 */
[----:B0-----:R-:W-:Y:S01]  /*db00*/  F2FP.SATFINITE.E5M2.F32.PACK_AB_MERGE_C R7, RZ, R0, RZ ;  /* 0x00000000ff07723e */ /* 0x001fe200048060ff */
[----:B------:R-:W-:Y:S02]  /*db10*/  FMUL R2, R221, UR20 ;  /* 0x00000014dd027c20 */ /* 0x000fe40008400000 */
[----:B------:R-:W3:Y:S03]  /*db20*/  LDL.LU R221, [R1+0x38] ;  /* 0x0000380001dd7983 */ /* 0x000ee60000300800 */
[----:B-1----:R-:W-:Y:S01]  /*db30*/  F2FP.SATFINITE.E5M2.F32.PACK_AB_MERGE_C R5, RZ, R2, RZ ;  /* 0x00000002ff05723e */ /* 0x002fe200048060ff */
[----:B------:R-:W-:Y:S04]  /*db40*/  @!P4 STG.E.U8 desc[UR16][R26.64+0xc9], R7 ;  /* 0x0000c9071a00c986 */ /* 0x000fe8000c101110 */
[----:B------:R0:W-:Y:S01]  /*db50*/  @!P5 STG.E.U8 desc[UR16][R24.64+0xd0], R5 ;  /* 0x0000d0051800d986 */ /* 0x0001e2000c101110 */
[----:B------:R-:W-:-:S03]  /*db60*/  FMUL R3, R223, UR20 ;  /* 0x00000014df037c20 */ /* 0x000fc60008400000 */
[----:B------:R-:W3:Y:S02]  /*db70*/  LDL.LU R223, [R1+0x3c] ;  /* 0x00003c0001df7983 */ /* 0x000ee40000300800 */
[----:B------:R-:W-:Y:S01]  /*db80*/  F2FP.SATFINITE.E5M2.F32.PACK_AB_MERGE_C R9, RZ, R3, RZ ;  /* 0x00000003ff09723e */ /* 0x000fe200048060ff */
[----:B----4-:R-:W-:Y:S02]  /*db90*/  FMUL R0, R222, UR20 ;  /* 0x00000014de007c20 */ /* 0x010fe40008400000 */
[----:B------:R-:W4:Y:S03]  /*dba0*/  LDL.LU R222, [R1+0x40] ;  /* 0x0000400001de7983 */ /* 0x000f260000300800 */
[----:B------:R-:W-:Y:S01]  /*dbb0*/  F2FP.SATFINITE.E5M2.F32.PACK_AB_MERGE_C R13, RZ, R0, RZ ;  /* 0x00000000ff0d723e */ /* 0x000fe200048060ff */
[----:B--2---:R-:W-:Y:S02]  /*dbc0*/  FMUL R2, R224, UR20 ;  /* 0x00000014e0027c20 */ /* 0x004fe40008400000 */
[----:B------:R-:W2:Y:S01]  /*dbd0*/  LDL.LU R224, [R1+0x44] ;  /* 0x0000440001e07983 */ /* 0x000ea20000300800 */
[----:B---3--:R-:W-:-:S03]  /*dbe0*/  FMUL R0, R225, UR20 ;  /* 0x00000014e1007c20 */ /* 0x008fc60008400000 */
[----:B------:R-:W3:Y:S01]  /*dbf0*/  LDL.LU R225, [R1+0x48] ;  /* 0x0000480001e17983 */ /* 0x000ee20000300800 */
[----:B------:R-:W-:Y:S01]  /*dc00*/  FMUL R3, R226, UR20 ;  /* 0x00000014e2037c20 */ /* 0x000fe20008400000 */
[----:B0-----:R-:W-:Y:S02]  /*dc10*/  F2FP.SATFINITE.E5M2.F32.PACK_AB_MERGE_C R5, RZ, R0, RZ ;  /* 0x00000000ff05723e */ /* 0x001fe400048060ff */
[----:B------:R-:W3:Y:S01]  /*dc20*/  LDL.LU R226, [R1+0x4c] ;  /* 0x00004c0001e27983 */ /* 0x000ee20000300800 */
[----:B------:R-:W-:-:S03]  /*dc30*/  FMUL R0, R227, UR20 ;  /* 0x00000014e3007c20 */ /* 0x000fc60008400000 */
[----:B------:R-:W3:Y:S01]  /*dc40*/  LDL.LU R227, [R1+0x50] ;  /* 0x0000500001e37983 */ /* 0x000ee20000300800 */
[C---:B------:R-:W-:Y:S02]  /*dc50*/  ISETP.LT.OR P6, PT, R35.reuse, 0xd2, !P1 ;  /* 0x000000d22300780c */ /* 0x040fe40004fc1670 */
[C---:B------:R-:W-:Y:S01]  /*dc60*/  ISETP.LT.OR P4, PT, R35.reuse, 0xd2, !P0 ;  /* 0x000000d22300780c */ /* 0x040fe20004781670 */
[----:B------:R-:W3:Y:S01]  /*dc70*/  LDL.LU R218, [R1+0x54] ;  /* 0x0000540001da7983 */ /* 0x000ee20000300800 */
[C---:B------:R-:W-:Y:S02]  /*dc80*/  ISETP.LT.OR P3, PT, R35.reuse, 0xd1, !P0 ;  /* 0x000000d12300780c */ /* 0x040fe40004761670 */
[----:B------:R-:W-:Y:S02]  /*dc90*/  ISETP.LT.OR P5, PT, R35, 0xd9, !P1 ;  /* 0x000000d92300780c */ /* 0x000fe40004fa1670 */
[----:B------:R-:W-:Y:S02]  /*dca0*/  F2FP.SATFINITE.E5M2.F32.PACK_AB_MERGE_C R7, RZ, R2, RZ ;  /* 0x00000002ff07723e */ /* 0x000fe400048060ff */
[----:B------:R-:W-:-:S03]  /*dcb0*/  F2FP.SATFINITE.E5M2.F32.PACK_AB_MERGE_C R11, RZ, R0, RZ ;  /* 0x00000000ff0b723e */ /* 0x000fc600048060ff */
[----:B------:R0:W-:Y:S01]  /*dcc0*/  @!P6 STG.E.U8 desc[UR16][R24.64+0xd1], R9 ;  /* 0x0000d1091800e986 */ /* 0x0001e2000c101110 */
[----:B------:R-:W-:-:S03]  /*dcd0*/  ISETP.LT.OR P6, PT, R35, 0xda, !P1 ;  /* 0x000000da2300780c */ /* 0x000fc60004fc1670 */
[----:B------:R-:W-:Y:S01]  /*dce0*/  @!P4 STG.E.U8 desc[UR16][R26.64+0xd1], R7 ;  /* 0x0000d1071a00c986 */ /* 0x000fe2000c101110 */
[----:B------:R-:W-:-:S03]  /*dcf0*/  ISETP.LT.OR P4, PT, R35, 0xda, !P0 ;  /* 0x000000da2300780c */ /* 0x000fc60004781670 */
[----:B------:R-:W-:Y:S01]  /*dd00*/  @!P3 STG.E.U8 desc[UR16][R26.64+0xd0], R13 ;  /* 0x0000d00d1a00b986 */ /* 0x000fe2000c101110 */
[----:B0-----:R-:W-:-:S03]  /*dd10*/  F2FP.SATFINITE.E5M2.F32.PACK_AB_MERGE_C R9, RZ, R3, RZ ;  /* 0x00000003ff09723e */ /* 0x001fc600048060ff */
[----:B------:R0:W-:Y:S04]  /*dd20*/  @!P5 STG.E.U8 desc[UR16][R24.64+0xd8], R5 ;  /* 0x0000d8051800d986 */ /* 0x0001e8000c101110 */
[----:B------:R1:W-:Y:S01]  /*dd30*/  @!P6 STG.E.U8 desc[UR16][R24.64+0xd9], R9 ;  /* 0x0000d9091800e986 */ /* 0x0003e2000c101110 */
[----:B------:R-:W-:-:S03]  /*dd40*/  FMUL R0, R220, UR20 ;  /* 0x00000014dc007c20 */ /* 0x000fc60008400000 */
[----:B------:R-:W3:Y:S02]  /*dd50*/  LDL.LU R220, [R1+0x58] ;  /* 0x0000580001dc7983 */ /* 0x000ee40000300800 */
[----:B0-----:R-:W-:Y:S01]  /*dd60*/  F2FP.SATFINITE.E5M2.F32.PACK_AB_MERGE_C R5, RZ, R0, RZ ;  /* 0x00000000ff05723e */ /* 0x001fe200048060ff */
[----:B------:R-:W-:Y:S02]  /*dd70*/  FMUL R2, R221, UR20 ;  /* 0x00000014dd027c20 */ /* 0x000fe40008400000 */
[----:B------:R-:W3:Y:S03]  /*dd80*/  LDL.LU R221, [R1+0x5c] ;  /* 0x00005c0001dd7983 */ /* 0x000ee60000300800 */
[----:B------:R-:W-:Y:S01]  /*dd90*/  F2FP.SATFINITE.E5M2.F32.PACK_AB_MERGE_C R7, RZ, R2, RZ ;  /* 0x00000002ff07723e */ /* 0x000fe200048060ff */
[----:B------:R0:W-:Y:S01]  /*dda0*/  @!P4 STG.E.U8 desc[UR16][R26.64+0xd9], R5 ;  /* 0x0000d9051a00c986 */ /* 0x0001e2000c101110 */
[----:B------:R-:W-:-:S03]  /*ddb0*/  FMUL R3, R223, UR20 ;  /* 0x00000014df037c20 */ /* 0x000fc60008400000 */
[----:B------:R-:W3:Y:S02]  /*ddc0*/  LDL.LU R223, [R1+0x60] ;  /* 0x0000600001df7983 */ /* 0x000ee40000300800 */
[----:B-1----:R-:W-:Y:S01]  /*ddd0*/  F2FP.SATFINITE.E5M2.F32.PACK_AB_MERGE_C R9, RZ, R3, RZ ;  /* 0x00000003ff09723e */ /* 0x002fe200048060ff */
[----:B----4-:R-:W-:Y:S02]  /*dde0*/  FMUL R4, R222, UR20 ;  /* 0x00000014de047c20 */ /* 0x010fe40008400000 */
[----:B------:R-:W4:Y:S01]  /*ddf0*/  LDL.LU R222, [R1+0x64] ;  /* 0x0000640001de7983 */ /* 0x000f220000300800 */
[----:B--2---:R-:W-:-:S03]  /*de00*/  FMUL R0, R224, UR20 ;  /* 0x00000014e0007c20 */ /* 0x004fc60008400000 */
[----:B------:R-:W2:Y:S01]  /*de10*/  LDL.LU R224, [R1+0x68] ;  /* 0x0000680001e07983 */ /* 0x000ea20000300800 */
[----:B---3--:R-:W-:Y:S01]  /*de20*/  FMUL R2, R225, UR20 ;  /* 0x00000014e1027c20 */ /* 0x008fe20008400000 */
[----:B0-----:R-:W-:Y:S02]  /*de30*/  F2FP.SATFINITE.E5M2.F32.PACK_AB_MERGE_C R5, RZ, R0, RZ ;  /* 0x00000000ff05723e */ /* 0x001fe400048060ff */
[----:B------:R-:W3:Y:S01]  /*de40*/  LDL.LU R225, [R1+0x6c] ;  /* 0x00006c0001e17983 */ /* 0x000ee20000300800 */
[----:B------:R-:W-:-:S03]  /*de50*/  FMUL R3, R226, UR20 ;  /* 0x00000014e2037c20 */ /* 0x000fc60008400000 */
[----:B------:R-:W3:Y:S01]  /*de60*/  LDL.LU R226, [R1+0x70] ;  /* 0x0000700001e27983 */ /* 0x000ee20000300800 */
[----:B------:R-:W-:-:S03]  /*de70*/  FMUL R0, R227, UR20 ;  /* 0x00000014e3007c20 */ /* 0x000fc60008400000 */
[----:B------:R-:W3:Y:S01]  /*de80*/  LDL.LU R227, [R1+0x74] ;  /* 0x0000740001e37983 */ /* 0x000ee20000300800 */
[C---:B------:R-:W-:Y:S02]  /*de90*/  ISETP.LT.OR P3, PT, R35.reuse, 0xd9, !P0 ;  /* 0x000000d92300780c */ /* 0x040fe40004761670 */
[C---:B------:R-:W-:Y:S02]  /*dea0*/  ISETP.LT.OR P5, PT, R35.reuse, 0xe1, !P1 ;  /* 0x000000e12300780c */ /* 0x040fe40004fa1670 */
[C---:B------:R-:W-:Y:S02]  /*deb0*/  ISETP.LT.OR P6, PT, R35.reuse, 0xe2, !P1 ;  /* 0x000000e22300780c */ /* 0x040fe40004fc1670 */
[----:B------:R-:W-:-:S07]  /*dec0*/  ISETP.LT.OR P4, PT, R35, 0xe2, !P0 ;  /* 0x000000e22300780c */ /* 0x000fce0004781670 */
[----:B------:R-:W-:Y:S01]  /*ded0*/  @!P3 STG.E.U8 desc[UR16][R26.64+0xd8], R11 ;  /* 0x0000d80b1a00b986 */ /* 0x000fe2000c101110 */
[----:B------:R-:W-:-:S03]  /*dee0*/  ISETP.LT.OR P3, PT, R35, 0xe1, !P0 ;  /* 0x000000e12300780c */ /* 0x000fc60004761670 */
[----:B------:R0:W-:Y:S01]  /*def0*/  @!P5 STG.E.U8 desc[UR16][R24.64+0xe0], R7 ;  /* 0x0000e0071800d986 */ /* 0x0001e2000c101110 */
[----:B------:R-:W-:-:S03]  /*df00*/  ISETP.LT.OR P5, PT, R35, 0xe9, !P1 ;  /* 0x000000e92300780c */ /* 0x000fc60004fa1670 */
[----:B------:R1:W-:Y:S01]  /*df10*/  @!P6 STG.E.U8 desc[UR16][R24.64+0xe1], R9 ;  /* 0x0000e1091800e986 */ /* 0x0003e2000c101110 */
[----:B------:R-:W-:Y:S02]  /*df20*/  ISETP.LT.OR P6, PT, R35, 0xea, !P1 ;  /* 0x000000ea2300780c */ /* 0x000fe40004fc1670 */
[----:B------:R-:W-:Y:S01]  /*df30*/  F2FP.SATFINITE.E5M2.F32.PACK_AB_MERGE_C R13, RZ, R4, RZ ;  /* 0x00000004ff0d723e */ /* 0x000fe200048060ff */
[----:B------:R1:W-:Y:S01]  /*df40*/  @!P4 STG.E.U8 desc[UR16][R26.64+0xe1], R5 ;  /* 0x0000e1051a00c986 */ /* 0x0003e2000c101110 */
[----:B0-----:R-:W-:-:S03]  /*df50*/  F2FP.SATFINITE.E5M2.F32.PACK_AB_MERGE_C R7, RZ, R2, RZ ;  /* 0x00000002ff07723e */ /* 0x001fc600048060ff */
[----:B------:R-:W-:Y:S01]  /*df60*/  @!P3 STG.E.U8 desc[UR16][R26.64+0xe0], R13 ;  /* 0x0000e00d1a00b986 */ /* 0x000fe2000c101110 */
[----:B-1----:R-:W-:-:S03]  /*df70*/  F2FP.SATFINITE.E5M2.F32.PACK_AB_MERGE_C R9, RZ, R3, RZ ;  /* 0x00000003ff09723e */ /* 0x002fc600048060ff */
[----:B------:R0:W-:Y:S01]  /*df80*/  @!P5 STG.E.U8 desc[UR16][R24.64+0xe8], R7 ;  /* 0x0000e8071800d986 */ /* 0x0001e2000c101110 */
[C---:B------:R-:W-:Y:S02]  /*df90*/  ISETP.LT.OR P3, PT, R35.reuse, 0xe9, !P0 ;  /* 0x000000e92300780c */ /* 0x040fe40004761670 */
[C---:B------:R-:W-:Y:S01]  /*dfa0*/  ISETP.LT.OR P4, PT, R35.reuse, 0xea, !P0 ;  /* 0x000000ea2300780c */ /* 0x040fe20004781670 */
[----:B------:R1:W-:Y:S01]  /*dfb0*/  @!P6 STG.E.U8 desc[UR16][R24.64+0xe9], R9 ;  /* 0x0000e9091800e986 */ /* 0x0003e2000c101110 */
[C---:B------:R-:W-:Y:S01]  /*dfc0*/  ISETP.LT.OR P5, PT, R35.reuse, 0xf1, !P1 ;  /* 0x000000f12300780c */ /* 0x040fe20004fa1670 */
[----:B------:R-:W-:Y:S01]  /*dfd0*/  FMUL R2, R218, UR20 ;  /* 0x00000014da027c20 */ /* 0x000fe20008400000 */
[----:B------:R-:W-:Y:S02]  /*dfe0*/  ISETP.LT.OR P6, PT, R35, 0xf2, !P1 ;  /* 0x000000f22300780c */ /* 0x000fe40004fc1670 */
[----:B------:R-:W-:Y:S02]  /*dff0*/  F2FP.SATFINITE.E5M2.F32.PACK_AB_MERGE_C R11, RZ, R0, RZ ;  /* 0x00000000ff0b723e */ /* 0x000fe400048060ff */
[----:B------:R-:W-:-:S03]  /*e000*/  F2FP.SATFINITE.E5M2.F32.PACK_AB_MERGE_C R5, RZ, R2, RZ ;  /* 0x00000002ff05723e */ /* 0x000fc600048060ff */
[----:B------:R-:W-:Y:S01]  /*e010*/  @!P3 STG.E.U8 desc[UR16][R26.64+0xe8], R11 ;  /* 0x0000e80b1a00b986 */ /* 0x000fe2000c101110 */
[----:B------:R-:W-:-:S03]  /*e020*/  ISETP.LT.OR P3, PT, R35, 0xf1, !P0 ;  /* 0x000000f12300780c */ /* 0x000fc60004761670 */
[----:B------:R-:W-:Y:S01]  /*e030*/  @!P4 STG.E.U8 desc[UR16][R26.64+0xe9], R5 ;  /* 0x0000e9051a00c986 */ /* 0x000fe2000c101110 */
[C---:B------:R-:W-:Y:S02]  /*e040*/  ISETP.LT.OR P4, PT, R35.reuse, 0xf9, !P1 ;  /* 0x000000f92300780c */ /* 0x040fe40004f81670 */
[----:B------:R-:W-:Y:S01]  /*e050*/  ISETP.LT.OR P1, PT, R35, 0xfa, !P1 ;  /* 0x000000fa2300780c */ /* 0x000fe20004f21670 */
[----:B------:R-:W-:-:S05]  /*e060*/  FMUL R0, R220, UR20 ;  /* 0x00000014dc007c20 */ /* 0x000fca0008400000 */
[----:B0-----:R-:W-:-:S05]  /*e070*/  F2FP.SATFINITE.E5M2.F32.PACK_AB_MERGE_C R7, RZ, R0, RZ ;  /* 0x00000000ff07723e */ /* 0x001fca00048060ff */
[----:B------:R0:W-:Y:S01]  /*e080*/  @!P5 STG.E.U8 desc[UR16][R24.64+0xf0], R7 ;  /* 0x0000f0071800d986 */ /* 0x0001e2000c101110 */
[----:B------:R-:W-:-:S05]  /*e090*/  FMUL R3, R221, UR20 ;  /* 0x00000014dd037c20 */ /* 0x000fca0008400000 */
[----:B-1----:R-:W-:Y:S02]  /*e0a0*/  F2FP.SATFINITE.E5M2.F32.PACK_AB_MERGE_C R9, RZ, R3, RZ ;  /* 0x00000003ff09723e */ /* 0x002fe400048060ff */
[----:B------:R-:W-:-:S03]  /*e0b0*/  ISETP.LT.OR P5, PT, R35, 0xf2, !P0 ;  /* 0x000000f22300780c */ /* 0x000fc600047a1670 */
[----:B------:R1:W-:Y:S01]  /*e0c0*/  @!P6 STG.E.U8 desc[UR16][R24.64+0xf1], R9 ;  /* 0x0000f1091800e986 */ /* 0x0003e2000c101110 */
[C---:B------:R-:W-:Y:S02]  /*e0d0*/  ISETP.LT.OR P6, PT, R35.reuse, 0xf9, !P0 ;  /* 0x000000f92300780c */ /* 0x040fe400047c1670 */
[----:B------:R-:W-:Y:S01]  /*e0e0*/  ISETP.LT.OR P0, PT, R35, 0xfa, !P0 ;  /* 0x000000fa2300780c */ /* 0x000fe20004701670 */
[----:B------:R-:W-:-:S05]  /*e0f0*/  FMUL R0, R223, UR20 ;  /* 0x00000014df007c20 */ /* 0x000fca0008400000 */
[----:B------:R-:W-:-:S05]  /*e100*/  F2FP.SATFINITE.E5M2.F32.PACK_AB_MERGE_C R13, RZ, R0, RZ ;  /* 0x00000000ff0d723e */ /* 0x000fca00048060ff */
[----:B------:R0:W-:Y:S01]  /*e110*/  @!P3 STG.E.U8 desc[UR16][R26.64+0xf0], R13 ;  /* 0x0000f00d1a00b986 */ /* 0x0001e2000c101110 */
[----:B----4-:R-:W-:Y:S01]  /*e120*/  FMUL R0, R222, UR20 ;  /* 0x00000014de007c20 */ /* 0x010fe20008400000 */
[----:B--2---:R-:W-:Y:S01]  /*e130*/  FMUL R2, R224, UR20 ;  /* 0x00000014e0027c20 */ /* 0x004fe20008400000 */
[----:B---3--:R-:W-:-:S03]  /*e140*/  FMUL R3, R225, UR20 ;  /* 0x00000014e1037c20 */ /* 0x008fc60008400000 */
[----:B0-----:R-:W-:Y:S01]  /*e150*/  F2FP.SATFINITE.E5M2.F32.PACK_AB_MERGE_C R7, RZ, R0, RZ ;  /* 0x00000000ff07723e */ /* 0x001fe200048060ff */
[----:B------:R-:W-:Y:S01]  /*e160*/  FMUL R4, R226, UR20 ;  /* 0x00000014e2047c20 */ /* 0x000fe20008400000 */
[----:B------:R-:W-:Y:S01]  /*e170*/  FMUL R5, R227, UR20 ;  /* 0x00000014e3057c20 */ /* 0x000fe20008400000 */
[----:B-1----:R-:W-:Y:S02]  /*e180*/  F2FP.SATFINITE.E5M2.F32.PACK_AB_MERGE_C R9, RZ, R2, RZ ;  /* 0x00000002ff09723e */ /* 0x002fe400048060ff */
[----:B------:R-:W-:Y:S02]  /*e190*/  F2FP.SATFINITE.E5M2.F32.PACK_AB_MERGE_C R3, RZ, R3, RZ ;  /* 0x00000003ff03723e */ /* 0x000fe400048060ff */
[----:B------:R-:W-:Y:S02]  /*e1a0*/  F2FP.SATFINITE.E5M2.F32.PACK_AB_MERGE_C R11, RZ, R4, RZ ;  /* 0x00000004ff0b723e */ /* 0x000fe400048060ff */
[----:B------:R-:W-:Y:S01]  /*e1b0*/  F2FP.SATFINITE.E5M2.F32.PACK_AB_MERGE_C R5, RZ, R5, RZ ;  /* 0x00000005ff05723e */ /* 0x000fe200048060ff */
[----:B------:R0:W-:Y:S04]  /*e1c0*/  @!P5 STG.E.U8 desc[UR16][R26.64+0xf1], R7 ;  /* 0x0000f1071a00d986 */ /* 0x0001e8000c101110 */
[----:B------:R0:W-:Y:S04]  /*e1d0*/  @!P4 STG.E.U8 desc[UR16][R24.64+0xf8], R9 ;  /* 0x0000f8091800c986 */ /* 0x0001e8000c101110 */
[----:B------:R0:W-:Y:S04]  /*e1e0*/  @!P1 STG.E.U8 desc[UR16][R24.64+0xf9], R3 ;  /* 0x0000f90318009986 */ /* 0x0001e8000c101110 */
[----:B------:R0:W-:Y:S04]  /*e1f0*/  @!P6 STG.E.U8 desc[UR16][R26.64+0xf8], R11 ;  /* 0x0000f80b1a00e986 */ /* 0x0001e8000c101110 */
[----:B------:R0:W-:Y:S02]  /*e200*/  @!P0 STG.E.U8 desc[UR16][R26.64+0xf9], R5 ;  /* 0x0000f9051a008986 */ /* 0x0001e4000c101110 */
.L_x_290:
[----:B------:R-:W-:Y:S05]  /*e210*/  BSYNC B0 ;  /* 0x0000000000007941 */ /* 0x000fea0003800000 */
.L_x_32:
[----:B0-----:R-:W2:Y:S04]  /*e220*/  LDL.LU R3, [R1+0x78] ;  /* 0x0000780001037983 */ /* 0x001ea80000300800 */
[----:B-----5:R-:W2:Y:S01]  /*e230*/  LDL.LU R2, [R1+0x7c] ;  /* 0x00007c0001027983 */ /* 0x020ea20000300800 */
[----:B------:R-:W-:Y:S01]  /*e240*/  ULDC UR6, c[0x0][0xc] ;  /* 0x0000030000067ab9 */ /* 0x000fe20000000800 */
[----:B------:R-:W-:Y:S01]  /*e250*/  ULDC UR7, c[0x0][0x10] ;  /* 0x0000040000077ab9 */ /* 0x000fe20000000800 */
[----:B------:R-:W2:Y:S01]  /*e260*/  LDC R5, c[0x0][0x14] ;  /* 0x00000500ff057b82 */ /* 0x000ea20000000800 */
[----:B------:R-:W-:Y:S01]  /*e270*/  UIMAD.WIDE.U32 UR6, UR6, UR7, URZ ;  /* 0x00000007060672a5 */ /* 0x000fe2000f8e003f */
[----:B------:R-:W-:Y:S01]  /*e280*/  PRMT R0, RZ, 0x7610, R0 ;  /* 0x00007610ff007816 */ /* 0x000fe20000000000 */
[----:B------:R-:W-:-:S04]  /*e290*/  UMOV UR22, 0xffffffff ;  /* 0xffffffff00167882 */ /* 0x000fc80000000000 */
[----:B--2---:R-:W-:-:S04]  /*e2a0*/  IMAD.WIDE.U32 R2, R5, UR6, R2 ;  /* 0x0000000605027c25 */ /* 0x004fc8000f8e0002 */
[----:B------:R-:W-:Y:S01]  /*e2b0*/  IMAD R5, R5, UR7, RZ ;  /* 0x0000000705057c24 */ /* 0x000fe2000f8e02ff */
[----:B------:R-:W-:Y:S01]  /*e2c0*/  ULDC.64 UR6, c[0x0][0x650] ;  /* 0x0001940000067ab9 */ /* 0x000fe20000000a00 */
[----:B------:R-:W-:Y:S01]  /*e2d0*/  IMAD.MOV.U32 R19, RZ, RZ, R2 ;  /* 0x000000ffff137224 */ /* 0x000fe200078e0002 */
[----:B------:R-:W-:Y:S01]  /*e2e0*/  ISETP.GE.U32.AND P0, PT, R2, UR6, PT ;  /* 0x0000000602007c0c */ /* 0x000fe2000bf06070 */
[----:B------:R-:W-:Y:S02]  /*e2f0*/  IMAD.IADD R22, R3, 0x1, R5 ;  /* 0x0000000103167824 */ /* 0x000fe400078e0205 */
[----:B------:R-:W-:-:S03]  /*e300*/  IMAD.MOV.U32 R2, RZ, RZ, -0x1 ;  /* 0xffffffffff027424 */ /* 0x000fc600078e00ff */
[----:B------:R0:W-:Y:S01]  /*e310*/  STL [R1+0x78], R22 ;  /* 0x0000781601007387 */ /* 0x0001e20000100800 */
[----:B------:R-:W-:-:S03]  /*e320*/  ISETP.GE.U32.AND.EX P0, PT, R22, UR7, PT, P0 ;  /* 0x0000000716007c0c */ /* 0x000fc6000bf06100 */
[----:B------:R0:W-:Y:S04]  /*e330*/  STL [R1+0x7c], R19 ;  /* 0x00007c1301007387 */ /* 0x0001e80000100800 */
[----:B------:R0:W-:Y:S06]  /*e340*/  STL [R1+0x80], R2 ;  /* 0x0000800201007387 */ /* 0x0001ec0000100800 */
[----:B------:R-:W-:Y:S05]  /*e350*/  @P0 BRA `(.L_x_291) ;  /* 0x00000004006c0947 */ /* 0x000fea0003800000 */
[----:B------:R-:W2:Y:S01]  /*e360*/  S2R R14, SR_CTAID.X ;  /* 0x00000000000e7919 */ /* 0x000ea20000002500 */
[----:B------:R-:W5:Y:S01]  /*e370*/  LDC.64 R8, c[0x0][0x628] ;  /* 0x00018a00ff087b82 */ /* 0x000f620000000a00 */
[----:B------:R-:W-:Y:S01]  /*e380*/  ULDC UR6, c[0x0][0x150] ;  /* 0x0000540000067ab9 */ /* 0x000fe20000000800 */
[----:B------:R-:W-:Y:S01]  /*e390*/  IMAD.MOV.U32 R6, RZ, RZ, R19 ;  /* 0x000000ffff067224 */ /* 0x000fe200078e0013 */
[----:B------:R-:W0:Y:S01]  /*e3a0*/  S2R R16, SR_CTAID.Y ;  /* 0x0000000000107919 */ /* 0x000e220000002600 */
[----:B------:R-:W-:-:S04]  /*e3b0*/  IMAD.MOV.U32 R7, RZ, RZ, R22 ;  /* 0x000000ffff077224 */ /* 0x000fc800078e0016 */
[----:B------:R-:W0:Y:S08]  /*e3c0*/  LDC R17, c[0x0][0x144] ;  /* 0x00005100ff117b82 */ /* 0x000e300000000800 */
[----:B------:R-:W0:Y:S08]  /*e3d0*/  LDC R10, c[0x0][0x630] ;  /* 0x00018c00ff0a7b82 */ /* 0x000e300000000800 */
[----:B------:R-:W0:Y:S01]  /*e3e0*/  LDC.64 R12, c[0x0][0x620] ;  /* 0x00018800ff0c7b82 */ /* 0x000e220000000a00 */
[----:B-----5:R-:W-:-:S04]  /*e3f0*/  ISETP.NE.U32.AND P0, PT, R8, RZ, PT ;  /* 0x000000ff0800720c */ /* 0x020fc80003f05070 */
[----:B------:R-:W-:Y:S02]  /*e400*/  ISETP.NE.AND.EX P0, PT, R9, RZ, PT, P0 ;  /* 0x000000ff0900720c */ /* 0x000fe40003f05300 */
[----:B--2---:R-:W-:-:S05]  /*e410*/  I2FP.F32.U32 R0, R14 ;  /* 0x0000000e00007245 */ /* 0x004fca0000201000 */
[----:B------:R-:W-:-:S04]  /*e420*/  FMUL R0, R0, UR6 ;  /* 0x0000000600007c20 */ /* 0x000fc80008400000 */
[----:B------:R2:W0:Y:S02]  /*e430*/  F2I.U32.TRUNC.NTZ R15, R0 ;  /* 0x00000000000f7305 */ /* 0x000424000020f000 */
[----:B------:R-:W-:Y:S05]  /*e440*/  @!P0 BRA `(.L_x_292) ;  /* 0x0000000000288947 */ /* 0x000fea0003800000 */
[----:B--2---:R-:W2:Y:S02]  /*e450*/  LDC R0, c[0x0][0x634] ;  /* 0x00018d00ff007b82 */ /* 0x004ea40000000800 */
[----:B--2---:R-:W-:-:S05]  /*e460*/  IADD3 R7, P0, R19, R0, RZ ;  /* 0x0000000013077210 */ /* 0x004fca0007f1e0ff */
[----:B------:R-:W-:-:S04]  /*e470*/  IMAD.X R11, RZ, RZ, R22, P0 ;  /* 0x000000ffff0b7224 */ /* 0x000fc800000e0616 */
[----:B0-----:R-:W-:-:S04]  /*e480*/  IMAD.WIDE.U32 R2, R11, R8, RZ ;  /* 0x000000080b027225 */ /* 0x001fc800078e00ff */
[----:B------:R-:W-:-:S04]  /*e490*/  IMAD.WIDE.U32 R4, P0, R7, R9, R2 ;  /* 0x0000000907047225 */ /* 0x000fc80007800002 */
[----:B------:R-:W-:-:S04]  /*e4a0*/  IMAD.WIDE.U32 R2, R7, R8, RZ ;  /* 0x0000000807027225 */ /* 0x000fc800078e00ff */
[----:B------:R-:W-:Y:S01]  /*e4b0*/  IMAD.X R7, RZ, RZ, RZ, P0 ;  /* 0x000000ffff077224 */ /* 0x000fe200000e06ff */
[----:B------:R-:W-:Y:S01]  /*e4c0*/  IADD3 RZ, P0, R3, R4, RZ ;  /* 0x0000000403ff7210 */ /* 0x000fe20007f1e0ff */
[----:B------:R-:W-:-:S04]  /*e4d0*/  IMAD.MOV.U32 R6, RZ, RZ, R5 ;  /* 0x000000ffff067224 */ /* 0x000fc800078e0005 */
[----:B------:R-:W-:-:S08]  /*e4e0*/  IMAD.WIDE.U32.X R6, R11, R9, R6, P0 ;  /* 0x000000090b067225 */ /* 0x000fd000000e0406 */
.L_x_292:
[-CC-:B0-----:R-:W-:Y:S01]  /*e4f0*/  SHF.R.U64 R24, R6, R10.reuse, R7.reuse ;  /* 0x0000000a06187219 */ /* 0x181fe20000001207 */
[----:B------:R-:W0:Y:S01]  /*e500*/  LDC.64 R20, c[0x0][0x640] ;  /* 0x00019000ff147b82 */ /* 0x000e220000000a00 */
[----:B--2---:R-:W-:Y:S01]  /*e510*/  SHF.R.U32.HI R0, RZ, R10, R7 ;  /* 0x0000000aff007219 */ /* 0x004fe20000011607 */
[----:B------:R-:W-:Y:S01]  /*e520*/  IMAD.MOV.U32 R2, RZ, RZ, R19 ;  /* 0x000000ffff027224 */ /* 0x000fe200078e0013 */
[----:B------:R-:W-:Y:S01]  /*e530*/  IADD3 R5, P0, RZ, -R24, RZ ;  /* 0x80000018ff057210 */ /* 0x000fe20007f1e0ff */
[----:B------:R-:W-:Y:S01]  /*e540*/  IMAD.MOV R15, RZ, RZ, -R15 ;  /* 0x000000ffff0f7224 */ /* 0x000fe200078e0a0f */
[----:B------:R-:W-:Y:S01]  /*e550*/  ULDC UR6, c[0x0][0x154] ;  /* 0x0000550000067ab9 */ /* 0x000fe20000000800 */
[----:B------:R-:W-:Y:S02]  /*e560*/  IMAD.MOV.U32 R7, RZ, RZ, 0x1 ;  /* 0x00000001ff077424 */ /* 0x000fe400078e00ff */
[----:B------:R-:W2:Y:S01]  /*e570*/  LDC R4, c[0x0][0x618] ;  /* 0x00018600ff047b82 */ /* 0x000ea20000000800 */
[----:B------:R-:W-:-:S02]  /*e580*/  IMAD.X R3, RZ, RZ, ~R0, P0 ;  /* 0x000000ffff037224 */ /* 0x000fc400000e0e00 */
[----:B------:R-:W-:Y:S02]  /*e590*/  IMAD R15, R17, R15, R14 ;  /* 0x0000000f110f7224 */ /* 0x000fe400078e020e */
[-C--:B------:R-:W-:Y:S02]  /*e5a0*/  IMAD R0, R3, R12.reuse, RZ ;  /* 0x0000000c03007224 */ /* 0x080fe400078e02ff */
[----:B------:R-:W-:Y:S01]  /*e5b0*/  IMAD.MOV.U32 R3, RZ, RZ, R22 ;  /* 0x000000ffff037224 */ /* 0x000fe200078e0016 */
[----:B------:R-:W5:Y:S01]  /*e5c0*/  LDC R6, c[0x0][0x608] ;  /* 0x00018200ff067b82 */ /* 0x000f620000000800 */
[----:B------:R-:W-:-:S04]  /*e5d0*/  IMAD.WIDE.U32 R2, R5, R12, R2 ;  /* 0x0000000c05027225 */ /* 0x000fc800078e0002 */
[----:B------:R-:W-:-:S03]  /*e5e0*/  IMAD R5, R5, R13, R0 ;  /* 0x0000000d05057224 */ /* 0x000fc600078e0200 */
[----:B------:R-:W1:Y:S01]  /*e5f0*/  LDC R18, c[0x0][0x658] ;  /* 0x00019600ff127b82 */ /* 0x000e620000000800 */
[----:B------:R-:W-:Y:S01]  /*e600*/  I2FP.F32.U32 R0, R16 ;  /* 0x0000001000007245 */ /* 0x000fe20000201000 */
[----:B------:R-:W-:Y:S01]  /*e610*/  IMAD.IADD R3, R3, 0x1, R5 ;  /* 0x0000000103037824 */ /* 0x000fe200078e0205 */
[----:B0-----:R-:W-:Y:S01]  /*e620*/  ISETP.NE.U32.AND P0, PT, R20, RZ, PT ;  /* 0x000000ff1400720c */ /* 0x001fe20003f05070 */
[----:B------:R-:W-:Y:S02]  /*e630*/  IMAD.MOV.U32 R5, RZ, RZ, -0x1 ;  /* 0xffffffffff057424 */ /* 0x000fe400078e00ff */
[----:B------:R-:W-:Y:S02]  /*e640*/  FMUL R0, R0, UR6 ;  /* 0x0000000600007c20 */ /* 0x000fe40008400000 */
[----:B------:R-:W0:Y:S01]  /*e650*/  LDC R13, c[0x0][0x148] ;  /* 0x00005200ff0d7b82 */ /* 0x000e220000000800 */
[----:B--2---:R-:W-:Y:S01]  /*e660*/  SHF.R.U64 R10, R2, R4, R3 ;  /* 0x00000004020a7219 */ /* 0x004fe20000001203 */
[----:B------:R2:W0:Y:S01]  /*e670*/  F2I.U32.TRUNC.NTZ R12, R0 ;  /* 0x00000000000c7305 */ /* 0x000422000020f000 */
[----:B------:R-:W-:-:S02]  /*e680*/  ISETP.NE.AND.EX P0, PT, R21, RZ, PT, P0 ;  /* 0x000000ff1500720c */ /* 0x000fc40003f05300 */
[----:B------:R-:W-:-:S03]  /*e690*/  SHF.R.U32.HI R3, RZ, R4, R3 ;  /* 0x00000004ff037219 */ /* 0x000fc60000011603 */
[----:B------:R-:W0:Y:S01]  /*e6a0*/  LDC R14, c[0x0][0x600] ;  /* 0x00018000ff0e7b82 */ /* 0x000e220000000800 */
[-CC-:B-----5:R-:W-:Y:S02]  /*e6b0*/  SHF.R.U64 R8, R10, R6.reuse, R3.reuse ;  /* 0x000000060a087219 */ /* 0x1a0fe40000001203 */
[----:B------:R-:W-:-:S05]  /*e6c0*/  SHF.R.U32.HI R3, RZ, R6, R3 ;  /* 0x00000006ff037219 */ /* 0x000fca0000011603 */
[----:B------:R-:W0:Y:S01]  /*e6d0*/  LDC R19, c[0x0][0x648] ;  /* 0x00019200ff137b82 */ /* 0x000e220000000800 */
[-CC-:B-1----:R-:W-:Y:S02]  /*e6e0*/  SHF.R.U64 R11, R8, R18.reuse, R3.reuse ;  /* 0x00000012080b7219 */ /* 0x182fe40000001203 */
[-C--:B------:R-:W-:Y:S02]  /*e6f0*/  SHF.L.U32 R5, R5, R18.reuse, RZ ;  /* 0x0000001205057219 */ /* 0x080fe400000006ff */
[-C--:B------:R-:W-:Y:S01]  /*e700*/  SHF.R.U32.HI R3, RZ, R18.reuse, R3 ;  /* 0x00000012ff037219 */ /* 0x080fe20000011603 */
[----:B------:R-:W-:Y:S01]  /*e710*/  IMAD.MOV.U32 R2, RZ, RZ, R11 ;  /* 0x000000ffff027224 */ /* 0x000fe200078e000b */
[----:B------:R-:W-:Y:S01]  /*e720*/  SHF.L.U32 R34, R7, R18, RZ ;  /* 0x0000001207227219 */ /* 0x000fe200000006ff */
[----:B------:R-:W1:Y:S01]  /*e730*/  LDC R22, c[0x0][0x638] ;  /* 0x00018e00ff167b82 */ /* 0x000e620000000800 */
[----:B------:R-:W-:-:S07]  /*e740*/  LOP3.LUT R17, RZ, R5, RZ, 0x33, !PT ;  /* 0x00000005ff117212 */ /* 0x000fce00078e33ff */
[----:B------:R-:W0:Y:S01]  /*e750*/  LDC R23, c[0x0][0x610] ;  /* 0x00018400ff177b82 */ /* 0x000e220000000800 */
[----:B--2---:R-:W-:Y:S05]  /*e760*/  @!P0 BRA `(.L_x_293) ;  /* 0x0000000000288947 */ /* 0x004fea0003800000 */
[----:B------:R-:W2:Y:S02]  /*e770*/  LDC R0, c[0x0][0x64c] ;  /* 0x00019300ff007b82 */ /* 0x000ea40000000800 */
[----:B--2---:R-:W-:-:S05]  /*e780*/  IADD3 R7, P0, R11, R0, RZ ;  /* 0x000000000b077210 */ /* 0x004fca0007f1e0ff */
        /* <DEDUP_REMOVED lines=8> */
.L_x_293:
[----:B0-----:R-:W-:Y:S01]  /*e810*/  SHF.R.U64 R0, R2, R19, R3 ;  /* 0x0000001302007219 */ /* 0x001fe20000001203 */
[----:B------:R-:W-:Y:S01]  /*e820*/  VIADD R3, R14, 0xffffffff ;  /* 0xffffffff0e037836 */ /* 0x000fe20000000000 */
[----:B------:R-:W-:Y:S01]  /*e830*/  LOP3.LUT R5, R8, R17, RZ, 0xc0, !PT ;  /* 0x0000001108057212 */ /* 0x000fe200078ec0ff */
[----:B------:R-:W-:Y:S01]  /*e840*/  IMAD.MOV R12, RZ, RZ, -R12 ;  /* 0x000000ffff0c7224 */ /* 0x000fe200078e0a0c */
[----:B------:R-:W-:Y:S01]  /*e850*/  R2UR UR22, R24 ;  /* 0x00000000181672ca */ /* 0x000fe200000e0000 */
[----:B------:R-:W-:Y:S01]  /*e860*/  IMAD.MOV R2, RZ, RZ, -R0 ;  /* 0x000000ffff027224 */ /* 0x000fe200078e0a00 */
[----:B------:R-:W-:Y:S01]  /*e870*/  LOP3.LUT R3, R10, R3, RZ, 0xc0, !PT ;  /* 0x000000030a037212 */ /* 0x000fe200078ec0ff */
[----:B------:R-:W-:Y:S02]  /*e880*/  IMAD R34, R34, R0, R5 ;  /* 0x0000000022227224 */ /* 0x000fe400078e0205 */
[----:B------:R-:W-:Y:S02]  /*e890*/  @P2 IMAD R15, R13, R12, R16 ;  /* 0x0000000c0d0f2224 */ /* 0x000fe400078e0210 */
[----:B-1----:R-:W-:-:S02]  /*e8a0*/  IMAD R0, R2, R22, R11 ;  /* 0x0000001602007224 */ /* 0x002fc400078e020b */
[----:B------:R-:W-:Y:S02]  /*e8b0*/  IMAD R34, R34, R23, R15 ;  /* 0x0000001722227224 */ /* 0x000fe400078e020f */
[----:B------:R-:W-:Y:S02]  /*e8c0*/  IMAD R3, R0, R14, R3 ;  /* 0x0000000e00037224 */ /* 0x000fe400078e0203 */
[----:B------:R-:W-:-:S03]  /*e8d0*/  IMAD.MOV.U32 R0, RZ, RZ, 0x1 ;  /* 0x00000001ff007424 */ /* 0x000fc600078e00ff */
[----:B------:R-:W-:Y:S02]  /*e8e0*/  SEL R2, R3, R34, !P2 ;  /* 0x0000002203027207 */ /* 0x000fe40005000000 */
[----:B------:R-:W-:-:S03]  /*e8f0*/  SEL R34, R34, R3, !P2 ;  /* 0x0000000322227207 */ /* 0x000fc60005000000 */
[----:B------:R2:W-:Y:S04]  /*e900*/  STL [R1+0x80], R2 ;  /* 0x0000800201007387 */ /* 0x0005e80000100800 */
.L_x_291:
[----:B------:R0:W-:Y:S01]  /*e910*/  STL [R1+0x84], R34 ;  /* 0x0000842201007387 */ /* 0x0001e20000100800 */
[----:B------:R-:W-:-:S13]  /*e920*/  LOP3.LUT P0, RZ, R0, 0xff, RZ, 0xc0, !PT ;  /* 0x000000ff00ff7812 */ /* 0x000fda000780c0ff */
[----:B0-----:R-:W-:Y:S05]  /*e930*/  @P0 BRA `(.L_x_294) ;  /* 0xffffff2400ec0947 */ /* 0x001fea000383ffff */
[----:B------:R-:W-:Y:S05]  /*e940*/  EXIT ;  /* 0x000000000000794d */ /* 0x000fea0003800000 */
.L_x_4:
[----:B------:R-:W2:Y:S01]  /*e950*/  LDL R16, [R1+0x7c] ;  /* 0x00007c0001107983 */ /* 0x000ea20000100800 */
[----:B------:R-:W-:-:S03]  /*e960*/  ULDC.64 UR4, c[0x0][0x650] ;  /* 0x0001940000047ab9 */ /* 0x000fc60000000a00 */
[----:B------:R-:W3:Y:S01]  /*e970*/  LDL R17, [R1+0x78] ;  /* 0x0000780001117983 */ /* 0x000ee20000100800 */
[----:B------:R-:W-:Y:S01]  /*e980*/  PRMT R4, RZ, 0x7610, R4 ;  /* 0x00007610ff047816 */ /* 0x000fe20000000004 */
[----:B------:R-:W-:Y:S02]  /*e990*/  IMAD.MOV.U32 R5, RZ, RZ, -0x1 ;  /* 0xffffffffff057424 */ /* 0x000fe400078e00ff */
[----:B------:R-:W-:Y:S02]  /*e9a0*/  IMAD.MOV.U32 R6, RZ, RZ, -0x1 ;  /* 0xffffffffff067424 */ /* 0x000fe400078e00ff */
[----:B------:R-:W-:Y:S01]  /*e9b0*/  IMAD.MOV.U32 R11, RZ, RZ, -0x1 ;  /* 0xffffffffff0b7424 */ /* 0x000fe200078e00ff */
[----:B--2---:R-:W-:-:S04]  /*e9c0*/  ISETP.GE.U32.AND P0, PT, R16, UR4, PT ;  /* 0x0000000410007c0c */ /* 0x004fc8000bf06070 */
[----:B---3--:R-:W-:-:S13]  /*e9d0*/  ISETP.GE.U32.AND.EX P0, PT, R17, UR5, PT, P0 ;  /* 0x0000000511007c0c */ /* 0x008fda000bf06100 */
[----:B------:R-:W-:Y:S05]  /*e9e0*/  @P0 BRA `(.L_x_295) ;  /* 0x00000004005c0947 */ /* 0x000fea0003800000 */
        /* <DEDUP_REMOVED lines=18> */
.L_x_296:
[-CC-:B------:R-:W-:Y:S01]  /*eb10*/  SHF.R.U64 R11, R8, R12.reuse, R9.reuse ;  /* 0x0000000c080b7219 */ /* 0x180fe20000001209 */
[----:B------:R-:W0:Y:S01]  /*eb20*/  LDC.64 R20, c[0x0][0x640] ;  /* 0x00019000ff147b82 */ /* 0x000e220000000a00 */
[----:B------:R-:W-:Y:S01]  /*eb30*/  SHF.R.U32.HI R3, RZ, R12, R9 ;  /* 0x0000000cff037219 */ /* 0x000fe20000011609 */
[----:B------:R-:W-:Y:S01]  /*eb40*/  ULDC UR4, c[0x0][0x150] ;  /* 0x0000540000047ab9 */ /* 0x000fe20000000800 */
[----:B------:R-:W-:Y:S01]  /*eb50*/  IADD3 R7, P0, RZ, -R11, RZ ;  /* 0x8000000bff077210 */ /* 0x000fe20007f1e0ff */
[----:B------:R-:W-:Y:S01]  /*eb60*/  IMAD.MOV.U32 R4, RZ, RZ, R16 ;  /* 0x000000ffff047224 */ /* 0x000fe200078e0010 */
[----:B------:R-:W-:Y:S01]  /*eb70*/  I2FP.F32.U32 R6, R2 ;  /* 0x0000000200067245 */ /* 0x000fe20000201000 */
[----:B------:R-:W-:Y:S02]  /*eb80*/  IMAD.MOV.U32 R5, RZ, RZ, R17 ;  /* 0x000000ffff057224 */ /* 0x000fe400078e0011 */
[----:B------:R-:W1:Y:S01]  /*eb90*/  LDC R10, c[0x0][0x618] ;  /* 0x00018600ff0a7b82 */ /* 0x000e620000000800 */
[----:B------:R-:W-:-:S02]  /*eba0*/  IMAD.X R3, RZ, RZ, ~R3, P0 ;  /* 0x000000ffff037224 */ /* 0x000fc400000e0e03 */
[----:B------:R-:W-:Y:S01]  /*ebb0*/  FMUL R9, R6, UR4 ;  /* 0x0000000406097c20 */ /* 0x000fe20008400000 */
[----:B------:R-:W-:Y:S01]  /*ebc0*/  IMAD.WIDE.U32 R4, R7, R14, R4 ;  /* 0x0000000e07047225 */ /* 0x000fe200078e0004 */
[----:B------:R-:W-:-:S03]  /*ebd0*/  ULDC UR4, c[0x0][0x154] ;  /* 0x0000550000047ab9 */ /* 0x000fc60000000800 */
[----:B------:R-:W-:Y:S01]  /*ebe0*/  IMAD R6, R3, R14, RZ ;  /* 0x0000000e03067224 */ /* 0x000fe200078e02ff */
[----:B------:R-:W2:Y:S01]  /*ebf0*/  LDC R13, c[0x0][0x144] ;  /* 0x00005100ff0d7b82 */ /* 0x000ea20000000800 */
[----:B------:R-:W3:Y:S02]  /*ec00*/  F2I.U32.TRUNC.NTZ R9, R9 ;  /* 0x0000000900097305 */ /* 0x000ee4000020f000 */
[----:B------:R-:W-:Y:S02]  /*ec10*/  IMAD R3, R7, R15, R6 ;  /* 0x0000000f07037224 */ /* 0x000fe400078e0206 */
[----:B------:R-:W-:Y:S02]  /*ec20*/  IMAD.MOV.U32 R6, RZ, RZ, -0x1 ;  /* 0xffffffffff067424 */ /* 0x000fe400078e00ff */
[----:B------:R-:W-:Y:S01]  /*ec30*/  IMAD.IADD R3, R5, 0x1, R3 ;  /* 0x0000000105037824 */ /* 0x000fe200078e0203 */
[----:B------:R-:W4:Y:S01]  /*ec40*/  LDC R12, c[0x0][0x608] ;  /* 0x00018200ff0c7b82 */ /* 0x000f220000000800 */
[----:B------:R-:W-:-:S02]  /*ec50*/  I2FP.F32.U32 R5, R0 ;  /* 0x0000000000057245 */ /* 0x000fc40000201000 */
[----:B0-----:R-:W-:-:S03]  /*ec60*/  ISETP.NE.U32.AND P0, PT, R20, RZ, PT ;  /* 0x000000ff1400720c */ /* 0x001fc60003f05070 */
[----:B------:R-:W-:Y:S01]  /*ec70*/  FMUL R5, R5, UR4 ;  /* 0x0000000405057c20 */ /* 0x000fe20008400000 */
[----:B------:R-:W-:Y:S01]  /*ec80*/  ISETP.NE.AND.EX P0, PT, R21, RZ, PT, P0 ;  /* 0x000000ff1500720c */ /* 0x000fe20003f05300 */
[----:B------:R-:W0:Y:S01]  /*ec90*/  LDC R7, c[0x0][0x658] ;  /* 0x00019600ff077b82 */ /* 0x000e220000000800 */
[-C--:B-1----:R-:W-:Y:S01]  /*eca0*/  SHF.R.U64 R8, R4, R10.reuse, R3 ;  /* 0x0000000a04087219 */ /* 0x082fe20000001203 */
[----:B---3--:R-:W-:Y:S01]  /*ecb0*/  IMAD.MOV R4, RZ, RZ, -R9 ;  /* 0x000000ffff047224 */ /* 0x008fe200078e0a09 */
[----:B------:R-:W-:Y:S02]  /*ecc0*/  SHF.R.U32.HI R3, RZ, R10, R3 ;  /* 0x0000000aff037219 */ /* 0x000fe40000011603 */
[----:B------:R1:W3:Y:S03]  /*ecd0*/  F2I.U32.TRUNC.NTZ R10, R5 ;  /* 0x00000005000a7305 */ /* 0x0002e6000020f000 */
[----:B------:R-:W1:Y:S01]  /*ece0*/  LDC R17, c[0x0][0x148] ;  /* 0x00005200ff117b82 */ /* 0x000e620000000800 */
[----:B--2---:R-:W-:-:S02]  /*ecf0*/  IMAD R19, R13, R4, R2 ;  /* 0x000000040d137224 */ /* 0x004fc400078e0202 */
[----:B------:R-:W-:-:S05]  /*ed00*/  IMAD.MOV.U32 R4, RZ, RZ, 0x1 ;  /* 0x00000001ff047424 */ /* 0x000fca00078e00ff */
[----:B------:R-:W2:Y:S01]  /*ed10*/  LDC R14, c[0x0][0x600] ;  /* 0x00018000ff0e7b82 */ /* 0x000ea20000000800 */
[-CC-:B----4-:R-:W-:Y:S02]  /*ed20*/  SHF.R.U64 R13, R8, R12.reuse, R3.reuse ;  /* 0x0000000c080d7219 */ /* 0x190fe40000001203 */
[----:B------:R-:W-:-:S05]  /*ed30*/  SHF.R.U32.HI R2, RZ, R12, R3 ;  /* 0x0000000cff027219 */ /* 0x000fca0000011603 */
[----:B------:R-:W4:Y:S01]  /*ed40*/  LDC R16, c[0x0][0x648] ;  /* 0x00019200ff107b82 */ /* 0x000f220000000800 */
[-CC-:B0-----:R-:W-:Y:S02]  /*ed50*/  SHF.R.U64 R15, R13, R7.reuse, R2.reuse ;  /* 0x000000070d0f7219 */ /* 0x181fe40000001202 */
[-C--:B------:R-:W-:Y:S02]  /*ed60*/  SHF.L.U32 R6, R6, R7.reuse, RZ ;  /* 0x0000000706067219 */ /* 0x080fe400000006ff */
[-C--:B------:R-:W-:Y:S01]  /*ed70*/  SHF.R.U32.HI R3, RZ, R7.reuse, R2 ;  /* 0x00000007ff037219 */ /* 0x080fe20000011602 */
[----:B------:R-:W-:Y:S01]  /*ed80*/  IMAD.MOV.U32 R2, RZ, RZ, R15 ;  /* 0x000000ffff027224 */ /* 0x000fe200078e000f */
[----:B------:R-:W-:Y:S01]  /*ed90*/  SHF.L.U32 R12, R4, R7, RZ ;  /* 0x00000007040c7219 */ /* 0x000fe200000006ff */
[----:B------:R-:W0:Y:S01]  /*eda0*/  LDC R18, c[0x0][0x638] ;  /* 0x00018e00ff127b82 */ /* 0x000e220000000800 */
[----:B------:R-:W-:-:S07]  /*edb0*/  LOP3.LUT R22, RZ, R6, RZ, 0x33, !PT ;  /* 0x00000006ff167212 */ /* 0x000fce00078e33ff */
        /* <DEDUP_REMOVED lines=12> */
.L_x_297:
[----:B----4-:R-:W-:Y:S01]  /*ee80*/  SHF.R.U64 R3, R2, R16, R3 ;  /* 0x0000001002037219 */ /* 0x010fe20000001203 */
[----:B--2---:R-:W-:Y:S01]  /*ee90*/  VIADD R5, R14, 0xffffffff ;  /* 0xffffffff0e057836 */ /* 0x004fe20000000000 */
[----:B------:R-:W-:Y:S01]  /*eea0*/  LOP3.LUT R2, R13, R22, RZ, 0xc0, !PT ;  /* 0x000000160d027212 */ /* 0x000fe200078ec0ff */
[----:B------:R-:W-:Y:S02]  /*eeb0*/  IMAD.MOV R10, RZ, RZ, -R10 ;  /* 0x000000ffff0a7224 */ /* 0x000fe400078e0a0a */
[----:B------:R-:W-:Y:S02]  /*eec0*/  IMAD.MOV R4, RZ, RZ, -R3 ;  /* 0x000000ffff047224 */ /* 0x000fe400078e0a03 */
[----:B------:R-:W-:Y:S01]  /*eed0*/  IMAD R2, R12, R3, R2 ;  /* 0x000000030c027224 */ /* 0x000fe200078e0202 */
[----:B------:R-:W-:Y:S01]  /*eee0*/  LOP3.LUT R3, R8, R5, RZ, 0xc0, !PT ;  /* 0x0000000508037212 */ /* 0x000fe200078ec0ff */
[----:B------:R-:W-:Y:S02]  /*eef0*/  @P2 IMAD R19, R17, R10, R0 ;  /* 0x0000000a11132224 */ /* 0x000fe400078e0200 */
[----:B0-----:R-:W-:-:S02]  /*ef00*/  IMAD R0, R4, R18, R15 ;  /* 0x0000001204007224 */ /* 0x001fc400078e020f */
[----:B------:R-:W-:Y:S02]  /*ef10*/  IMAD R5, R2, R23, R19 ;  /* 0x0000001702057224 */ /* 0x000fe400078e0213 */
[----:B------:R-:W-:Y:S02]  /*ef20*/  IMAD R0, R0, R14, R3 ;  /* 0x0000000e00007224 */ /* 0x000fe400078e0203 */
[----:B------:R-:W-:-:S03]  /*ef30*/  IMAD.MOV.U32 R4, RZ, RZ, 0x1 ;  /* 0x00000001ff047424 */ /* 0x000fc600078e00ff */
[----:B------:R-:W-:Y:S02]  /*ef40*/  SEL R6, R0, R5, !P2 ;  /* 0x0000000500067207 */ /* 0x000fe40005000000 */
[----:B------:R-:W-:-:S07]  /*ef50*/  SEL R5, R5, R0, !P2 ;  /* 0x0000000005057207 */ /* 0x000fce0005000000 */
.L_x_295:
[----:B------:R-:W-:-:S08]  /*ef60*/  NOP ;  /* 0x0000000000007918 */ /* 0x000fd00000000000 */
[----:B------:R-:W0:-:S00]  /*ef70*/  USETMAXREG.DEALLOC.CTAPOOL 0x28 ;  /* 0x00000028000079c8 */ /* 0x000e0000080e0500 */
[----:B------:R-:W-:-:S13]  /*ef80*/  ISETP.NE.AND P0, PT, RZ, UR8, PT ;  /* 0x00000008ff007c0c */ /* 0x000fda000bf05270 */
[----:B------:R-:W-:Y:S05]  /*ef90*/  @P0 EXIT ;  /* 0x000000000000094d */ /* 0x000fea0003800000 */
[----:B0-----:R-:W-:Y:S01]  /*efa0*/  LOP3.LUT P0, RZ, R4, 0xff, RZ, 0xc0, !PT ;  /* 0x000000ff04ff7812 */ /* 0x001fe2000780c0ff */
[----:B------:R-:W-:Y:S02]  /*efb0*/  IMAD.MOV.U32 R0, RZ, RZ, 0x1 ;  /* 0x00000001ff007424 */ /* 0x000fe400078e00ff */
[----:B------:R-:W-:-:S10]  /*efc0*/  IMAD.MOV.U32 R8, RZ, RZ, RZ ;  /* 0x000000ffff087224 */ /* 0x000fd400078e00ff */
[----:B------:R-:W-:Y:S05]  /*efd0*/  @!P0 BRA `(.L_x_298) ;  /* 0x0000000c00508947 */ /* 0x000fea0003800000 */
[----:B------:R-:W0:Y:S01]  /*efe0*/  S2R R2, SR_TID.X ;  /* 0x0000000000027919 */ /* 0x000e220000002100 */
[----:B------:R-:W-:Y:S01]  /*eff0*/  ULDC UR4, c[0x0][0x28c] ;  /* 0x0000a30000047ab9 */ /* 0x000fe20000000800 */
[----:B------:R-:W-:Y:S01]  /*f000*/  ULDC UR6, c[0x0][0x658] ;  /* 0x0001960000067ab9 */ /* 0x000fe20000000800 */
[----:B------:R-:W-:Y:S01]  /*f010*/  UIADD3 UR10, UR4, 0x3f, URZ ;  /* 0x0000003f040a7890 */ /* 0x000fe2000fffe03f */
[----:B------:R-:W-:Y:S01]  /*f020*/  BSSY B0, `(.L_x_298) ;  /* 0x00000cf000007945 */ /* 0x000fe20003800000 */
[----:B------:R-:W-:Y:S01]  /*f030*/  UMOV UR7, 0xffffffff ;  /* 0xffffffff00077882 */ /* 0x000fe20000000000 */
[----:B------:R-:W-:Y:S01]  /*f040*/  ULDC UR5, c[0x0][0x600] ;  /* 0x0001800000057ab9 */ /* 0x000fe20000000800 */
[----:B------:R-:W-:Y:S01]  /*f050*/  UMOV UR9, 0x1 ;  /* 0x0000000100097882 */ /* 0x000fe20000000000 */
[----:B------:R-:W-:Y:S01]  /*f060*/  USHF.L.U32 UR7, UR7, UR6, URZ ;  /* 0x0000000607077299 */ /* 0x000fe2000800063f */
[----:B------:R-:W-:Y:S01]  /*f070*/  IMAD.MOV.U32 R9, RZ, RZ, 0x1 ;  /* 0x00000001ff097424 */ /* 0x000fe200078e00ff */
[----:B------:R-:W-:Y:S01]  /*f080*/  UIADD3 UR4, UR5, -0x1, URZ ;  /* 0xffffffff05047890 */ /* 0x000fe2000fffe03f */
[----:B------:R-:W-:Y:S01]  /*f090*/  IMAD.MOV.U32 R0, RZ, RZ, 0x1 ;  /* 0x00000001ff007424 */ /* 0x000fe200078e00ff */
[----:B------:R-:W-:Y:S01]  /*f0a0*/  USHF.R.S32.HI UR11, URZ, 0x1f, UR10 ;  /* 0x0000001f3f0b7899 */ /* 0x000fe2000801140a */
[----:B------:R-:W-:Y:S01]  /*f0b0*/  IMAD.MOV.U32 R8, RZ, RZ, RZ ;  /* 0x000000ffff087224 */ /* 0x000fe200078e00ff */
[----:B------:R-:W-:Y:S01]  /*f0c0*/  ULDC UR8, c[0x0][0xc] ;  /* 0x0000030000087ab9 */ /* 0x000fe20000000800 */
[----:B------:R-:W-:-:S02]  /*f0d0*/  USHF.L.U32 UR5, UR9, UR6, URZ ;  /* 0x0000000609057299 */ /* 0x000fc4000800063f */
[----:B------:R-:W-:Y:S01]  /*f0e0*/  ULEA.HI UR11, UR11, UR10, URZ, 0x6 ;  /* 0x0000000a0b0b7291 */ /* 0x000fe2000f8f303f */
[----:B------:R-:W-:Y:S01]  /*f0f0*/  ULDC UR9, c[0x0][0x10] ;  /* 0x0000040000097ab9 */ /* 0x000fe20000000800 */
[----:B------:R-:W-:Y:S02]  /*f100*/  ULOP3.LUT UR6, URZ, UR7, URZ, 0x33, !UPT ;  /* 0x000000073f067292 */ /* 0x000fe4000f8e333f */
[----:B------:R-:W-:Y:S01]  /*f110*/  UIMAD.WIDE.U32 UR8, UR8, UR9, URZ ;  /* 0x00000009080872a5 */ /* 0x000fe2000f8e003f */
[----:B------:R-:W-:Y:S01]  /*f120*/  ULDC UR7, c[0x0][0x14] ;  /* 0x0000050000077ab9 */ /* 0x000fe20000000800 */
[----:B------:R-:W-:Y:S02]  /*f130*/  USHF.R.S32.HI UR20, URZ, 0x6, UR11 ;  /* 0x000000063f147899 */ /* 0x000fe4000801140b */
[----:B------:R-:W-:Y:S02]  /*f140*/  UIMAD.WIDE.U32 UR22, UR8, UR7, URZ ;  /* 0x00000007081672a5 */ /* 0x000fe4000f8e003f */
[----:B------:R-:W-:-:S02]  /*f150*/  UIMAD UR18, UR9, UR7, URZ ;  /* 0x00000007091272a4 */ /* 0x000fc4000f8e023f */
[----:B------:R-:W-:Y:S01]  /*f160*/  ULOP3.LUT UR26, UR13, 0x2, URZ, 0xfc, !UPT ;  /* 0x000000020d1a7892 */ /* 0x000fe2000f8efc3f */
[C---:B0-----:R-:W-:Y:S01]  /*f170*/  LOP3.LUT P3, RZ, R2.reuse, 0x7f, RZ, 0xc0, !PT ;  /* 0x0000007f02ff7812 */ /* 0x041fe2000786c0ff */
[----:B------:R-:W-:Y:S01]  /*f180*/  UIADD3 UR18, UR23, UR18, URZ ;  /* 0x0000001217127290 */ /* 0x000fe2000fffe03f */
[----:B------:R-:W-:Y:S01]  /*f190*/  LOP3.LUT P0, RZ, R2, 0x1f, RZ, 0xc0, !PT ;  /* 0x0000001f02ff7812 */ /* 0x000fe2000780c0ff */
[----:B------:R-:W-:Y:S01]  /*f1a0*/  UIADD3 UR27, UR20, 0x1, URZ ;  /* 0x00000001141b7890 */ /* 0x000fe2000fffe03f */
[----:B------:R-:W-:Y:S02]  /*f1b0*/  ULDC.64 UR24, c[0x0][0x198] ;  /* 0x0000660000187ab9 */ /* 0x000fe40000000a00 */
[----:B------:R-:W-:-:S13]  /*f1c0*/  PLOP3.LUT P0, PT, P0, P3, PT, 0x8a, 0x0 ;  /* 0x000000000000781c */ /* 0x000fda0000707172 */
.L_x_310:
[----:B------:R-:W-:-:S03]  /*f1d0*/  UMOV UR7, 0xffffffff ;  /* 0xffffffff00077882 */ /* 0x000fc60000000000 */
[----:B------:R-:W-:Y:S05]  /*f1e0*/  BRA.DIV UR7, `(.L_x_299) ;  /* 0x00000012077c7947 */ /* 0x000fea000b800000 */
[----:B------:R-:W-:-:S13]  /*f1f0*/  ELECT P1, URZ, PT ;  /* 0x00000000003f782f */ /* 0x000fda0003820000 */
.L_x_326:
[----:B------:R-:W0:Y:S01]  /*f200*/  LDC R2, c[0x0][0x28c] ;  /* 0x0000a300ff027b82 */ /* 0x000e220000000800 */
[----:B------:R-:W-:Y:S01]  /*f210*/  BSSY B1, `(.L_x_300) ;  /* 0x0000038000017945 */ /* 0x000fe20003800000 */
[----:B0-----:R-:W-:-:S13]  /*f220*/  ISETP.LT.OR P1, PT, R2, 0x1, !P1 ;  /* 0x000000010200780c */ /* 0x001fda0004f21670 */
[----:B------:R-:W-:Y:S05]  /*f230*/  @P1 BRA `(.L_x_301) ;  /* 0x0000000000d41947 */ /* 0x000fea0003800000 */
[----:B------:R-:W-:Y:S02]  /*f240*/  IMAD.SHL.U32 R6, R6, 0x100, RZ ;  /* 0x0000010006067824 */ /* 0x000fe400078e00ff */
[----:B------:R-:W-:Y:S02]  /*f250*/  IMAD.SHL.U32 R7, R5, 0x80, RZ ;  /* 0x0000008005077824 */ /* 0x000fe400078e00ff */
[----:B------:R-:W-:Y:S02]  /*f260*/  IMAD.MOV.U32 R12, RZ, RZ, RZ ;  /* 0x000000ffff0c7224 */ /* 0x000fe400078e00ff */
[----:B------:R-:W-:Y:S02]  /*f270*/  IMAD.U32 R14, RZ, RZ, UR27 ;  /* 0x0000001bff0e7e24 */ /* 0x000fe4000f8e00ff */
[----:B------:R-:W-:Y:S02]  /*f280*/  IMAD.MOV.U32 R2, RZ, RZ, R0 ;  /* 0x000000ffff027224 */ /* 0x000fe400078e0000 */
[----:B------:R-:W-:-:S07]  /*f290*/  IMAD.MOV.U32 R3, RZ, RZ, R8 ;  /* 0x000000ffff037224 */ /* 0x000fce00078e0008 */
.L_x_305:
[----:B------:R-:W0:Y:S01]  /*f2a0*/  S2R R5, SR_CgaCtaId ;  /* 0x0000000000057919 */ /* 0x000e220000008800 */
[----:B------:R-:W-:-:S04]  /*f2b0*/  MOV R4, 0x400 ;  /* 0x0000040000047802 */ /* 0x000fc80000000f00 */
[----:B0-----:R-:W-:Y:S02]  /*f2c0*/  LEA R10, R5, R4, 0x18 ;  /* 0x00000004050a7211 */ /* 0x001fe400078ec0ff */
[----:B------:R-:W-:Y:S01]  /*f2d0*/  SHF.L.U32 R4, R2, 0x1f, RZ ;  /* 0x0000001f02047819 */ /* 0x000fe200000006ff */
[----:B------:R-:W0:Y:S02]  /*f2e0*/  @!P3 LDC R5, c[0x0][0x500] ;  /* 0x00014000ff05bb82 */ /* 0x000e240000000800 */
[----:B------:R-:W-:-:S04]  /*f2f0*/  IMAD R13, R3, 0x8, R10 ;  /* 0x00000008030d7824 */ /* 0x000fc800078e020a */
[----:B------:R-:W1:Y:S02]  /*f300*/  SYNCS.PHASECHK.TRANS64.TRYWAIT P1, [R13+URZ+0x48], R4 ;  /* 0x000048040d0075a7 */ /* 0x000e64000802017f */
[----:B-1----:R-:W-:Y:S05]  /*f310*/  @!P1 BRA `(.L_x_302) ;  /* 0x0000001000509947 */ /* 0x002fea0003800000 */
.L_x_327:
[----:B------:R-:W-:Y:S01]  /*f320*/  UPRMT UR7, UR26, 0x9910, URZ ;  /* 0x000099101a077896 */ /* 0x000fe2000800003f */
[----:B0-----:R0:W-:Y:S03]  /*f330*/  @!P3 SYNCS.ARRIVE.TRANS64 RZ, [R13+URZ], R5 ;  /* 0x000000050dffb9a7 */ /* 0x0011e6000800003f */
[----:B------:R-:W-:-:S06]  /*f340*/  UISETP.NE.AND UP0, UPT, UR7, 0x2, UPT ;  /* 0x000000020700788c */ /* 0x000fcc000bf05270 */
[----:B------:R-:W-:-:S13]  /*f350*/  PLOP3.LUT P1, PT, PT, PT, UP0, 0x80, 0x0 ;  /* 0x000000000000781c */ /* 0x000fda0003f2f008 */
[----:B0-----:R-:W-:Y:S05]  /*f360*/  @P1 BRA `(.L_x_303) ;  /* 0x0000000000041947 */ /* 0x001fea0003800000 */
[----:B------:R-:W-:Y:S01]  /*f370*/  BPT.TRAP 0x1 ;  /* 0x000000040000795c */ /* 0x000fe20000300000 */
.L_x_303:
[----:B------:R-:W-:Y:S05]  /*f380*/  @P0 BRA `(.L_x_304) ;  /* 0x0000000000040947 */ /* 0x000fea0003800000 */
[----:B------:R-:W-:Y:S01]  /*f390*/  BPT.TRAP 0x1 ;  /* 0x000000040000795c */ /* 0x000fe20000300000 */
.L_x_304:
[--C-:B-1----:R-:W-:Y:S01]  /*f3a0*/  IMAD R4, R3, 0x2000, R10.reuse ;  /* 0x0000200003047824 */ /* 0x102fe200078e020a */
[----:B------:R-:W-:Y:S01]  /*f3b0*/  R2UR UR9, R13 ;  /* 0x000000000d0972ca */ /* 0x000fe200000e0000 */
[----:B------:R-:W-:Y:S01]  /*f3c0*/  IMAD R10, R3, 0x4000, R10 ;  /* 0x00004000030a7824 */ /* 0x000fe200078e020a */
[----:B------:R-:W-:Y:S01]  /*f3d0*/  UIADD3 UR14, UP0, UR24, 0xf0, URZ ;  /* 0x000000f0180e7890 */ /* 0x000fe2000ff1e03f */
[----:B------:R-:W-:Y:S01]  /*f3e0*/  VIADD R14, R14, 0xffffffff ;  /* 0xffffffff0e0e7836 */ /* 0x000fe20000000000 */
[----:B------:R-:W-:Y:S01]  /*f3f0*/  R2UR UR7, R4 ;  /* 0x00000000040772ca */ /* 0x000fe200000e0000 */
[----:B------:R-:W-:Y:S01]  /*f400*/  UIADD3 UR28, UP1, UR24, 0x1f0, URZ ;  /* 0x000001f0181c7890 */ /* 0x000fe2000ff3e03f */
[----:B------:R-:W-:Y:S01]  /*f410*/  R2UR UR8, R10 ;  /* 0x000000000a0872ca */ /* 0x000fe200000e0000 */
[----:B------:R-:W-:Y:S01]  /*f420*/  UIADD3.X UR15, URZ, UR25, URZ, UP0, !UPT ;  /* 0x000000193f0f7290 */ /* 0x000fe200087fe43f */
[----:B------:R-:W-:Y:S01]  /*f430*/  R2UR UR11, R7 ;  /* 0x00000000070b72ca */ /* 0x000fe200000e0000 */
[----:B------:R-:W-:Y:S01]  /*f440*/  VIADD R3, R3, 0x1 ;  /* 0x0000000103037836 */ /* 0x000fe20000000000 */
[----:B------:R-:W-:Y:S01]  /*f450*/  R2UR UR10, R12 ;  /* 0x000000000c0a72ca */ /* 0x000fe200000e0000 */
[----:B------:R-:W-:Y:S01]  /*f460*/  UIADD3.X UR29, URZ, UR25, URZ, UP1, !UPT ;  /* 0x000000193f1d7290 */ /* 0x000fe20008ffe43f */
[----:B------:R-:W-:Y:S01]  /*f470*/  R2UR UR12, R11 ;  /* 0x000000000b0c72ca */ /* 0x000fe200000e0000 */
[----:B------:R-:W-:Y:S01]  /*f480*/  UMOV UR16, 0x0 ;  /* 0x0000000000107882 */ /* 0x000fe20000000000 */
[----:B------:R-:W-:Y:S01]  /*f490*/  R2UR UR21, R6 ;  /* 0x00000000061572ca */ /* 0x000fe200000e0000 */
[----:B------:R-:W-:Y:S01]  /*f4a0*/  UMOV UR17, 0x10000000 ;  /* 0x1000000000117882 */ /* 0x000fe20000000000 */
[----:B------:R-:W-:Y:S01]  /*f4b0*/  ISETP.GT.AND P4, PT, R14, 0x1, PT ;  /* 0x000000010e00780c */ /* 0x000fe20003f84270 */
[----:B------:R-:W-:Y:S01]  /*f4c0*/  UIADD3 UR7, UR7, 0x180, URZ ;  /* 0x0000018007077890 */ /* 0x000fe2000fffe03f */
[----:B------:R-:W-:Y:S01]  /*f4d0*/  ISETP.NE.AND P1, PT, R3, 0x9, PT ;  /* 0x000000090300780c */ /* 0x000fe20003f25270 */
[----:B------:R-:W-:Y:S01]  /*f4e0*/  UIADD3 UR19, UR8, 0x12180, URZ ;  /* 0x0001218008137890 */ /* 0x000fe2000fffe03f */
[----:B------:R-:W-:-:S02]  /*f4f0*/  VIADD R12, R12, 0x40 ;  /* 0x000000400c0c7836 */ /* 0x000fc40000000000 */
[----:B------:R-:W-:Y:S02]  /*f500*/  SEL R5, RZ, 0x1, P1 ;  /* 0x00000001ff057807 */ /* 0x000fe40000800000 */
[----:B------:R-:W-:Y:S01]  /*f510*/  UMOV UR8, UR7 ;  /* 0x0000000700087c82 */ /* 0x000fe20008000000 */
[----:B------:R-:W-:Y:S01]  /*f520*/  SEL R3, R3, RZ, P1 ;  /* 0x000000ff03037207 */ /* 0x000fe20000800000 */
[----:B------:R0:W-:Y:S01]  /*f530*/  UTMALDG.3D [UR8], [UR14], desc[UR16] ;  /* 0x000010080e0075b4 */ /* 0x0001e20008011000 */
[----:B------:R-:W-:Y:S01]  /*f540*/  LOP3.LUT R2, R2, R5, RZ, 0x3c, !PT ;  /* 0x0000000502027212 */ /* 0x000fe200078e3cff */
[----:B0-----:R-:W-:Y:S01]  /*f550*/  UMOV UR8, UR19 ;  /* 0x0000001300087c82 */ /* 0x001fe20008000000 */
[----:B------:R-:W-:Y:S02]  /*f560*/  UMOV UR11, UR21 ;  /* 0x00000015000b7c82 */ /* 0x000fe40008000000 */
[----:B------:R0:W-:Y:S02]  /*f570*/  UTMALDG.3D [UR8], [UR28], desc[UR16] ;  /* 0x000010081c0075b4 */ /* 0x0001e40008011000 */
[----:B0-----:R-:W-:Y:S05]  /*f580*/  @P4 BRA `(.L_x_305) ;  /* 0xfffffffc00444947 */ /* 0x001fea000383ffff */
.L_x_301:
[----:B------:R-:W-:Y:S05]  /*f590*/  BSYNC B1 ;  /* 0x0000000000017941 */ /* 0x000fea0003800000 */
.L_x_300:
[----:B------:R-:W2:Y:S01]  /*f5a0*/  LDL.LU R15, [R1+0x78] ;  /* 0x00007800010f7983 */ /* 0x000ea20000300800 */
[----:B------:R-:W-:Y:S01]  /*f5b0*/  LOP3.LUT P5, RZ, R9, 0xff, RZ, 0xc0, !PT ;  /* 0x000000ff09ff7812 */ /* 0x000fe200078ac0ff */
[----:B------:R-:W-:Y:S01]  /*f5c0*/  VIADD R8, R8, UR20 ;  /* 0x0000001408087c36 */ /* 0x000fe20008000000 */
[----:B------:R-:W-:Y:S01]  /*f5d0*/  ULDC.64 UR8, c[0x0][0x650] ;  /* 0x0001940000087ab9 */ /* 0x000fe20000000a00 */
[----:B------:R-:W3:Y:S01]  /*f5e0*/  LDL.LU R13, [R1+0x7c] ;  /* 0x00007c00010d7983 */ /* 0x000ee20000300800 */
[----:B------:R-:W-:Y:S01]  /*f5f0*/  IMAD.U32 R5, RZ, RZ, UR20 ;  /* 0x00000014ff057e24 */ /* 0x000fe2000f8e00ff */
[----:B------:R-:W-:Y:S01]  /*f600*/  UISETP.GE.U32.AND UP0, UPT, UR20, 0x9, UPT ;  /* 0x000000091400788c */ /* 0x000fe2000bf06070 */
[----:B------:R-:W-:Y:S01]  /*f610*/  ISETP.GT.U32.AND P1, PT, R8, 0x8, PT ;  /* 0x000000080800780c */ /* 0x000fe20003f24070 */
[----:B------:R-:W-:Y:S01]  /*f620*/  BSSY B1, `(.L_x_306) ;  /* 0x000006c000017945 */ /* 0x000fe20003800000 */
[----:B------:R-:W-:Y:S01]  /*f630*/  IMAD.MOV.U32 R6, RZ, RZ, -0x1 ;  /* 0xffffffffff067424 */ /* 0x000fe200078e00ff */
[----:B------:R-:W-:Y:S01]  /*f640*/  PRMT R9, RZ, 0x7610, R9 ;  /* 0x00007610ff097816 */ /* 0x000fe20000000009 */
[----:B------:R-:W-:Y:S01]  /*f650*/  IMAD.MOV.U32 R11, RZ, RZ, -0x1 ;  /* 0xffffffffff0b7424 */ /* 0x000fe200078e00ff */
[----:B------:R-:W-:-:S02]  /*f660*/  ISETP.LT.U32.AND P1, PT, R5, 0x9, P1 ;  /* 0x000000090500780c */ /* 0x000fc40000f21070 */
[----:B------:R-:W0:Y:S01]  /*f670*/  @P5 S2R R3, SR_CgaCtaId ;  /* 0x0000000000035919 */ /* 0x000e220000008800 */
[----:B------:R-:W-:Y:S02]  /*f680*/  @P5 MOV R2, 0x400 ;  /* 0x0000040000025802 */ /* 0x000fe40000000f00 */
[----:B------:R-:W-:Y:S02]  /*f690*/  PLOP3.LUT P4, PT, PT, PT, UP0, 0x80, 0x0 ;  /* 0x000000000000781c */ /* 0x000fe40003f8f008 */
[----:B0-----:R-:W-:Y:S01]  /*f6a0*/  @P5 LEA R4, R3, R2, 0x18 ;  /* 0x0000000203045211 */ /* 0x001fe200078ec0ff */
[----:B------:R-:W-:-:S03]  /*f6b0*/  IMAD.WIDE.U32 R2, R8, 0x38e38e39, RZ ;  /* 0x38e38e3908027825 */ /* 0x000fc600078e00ff */
[----:B------:R0:W-:Y:S02]  /*f6c0*/  @P5 SYNCS.ARRIVE.TRANS64.A1T0 RZ, [R4+URZ+0xa8], RZ ;  /* 0x0000a8ff04ff59a7 */ /* 0x0001e4000810003f */
[----:B------:R-:W-:Y:S02]  /*f6d0*/  SHF.R.U32.HI R5, RZ, 0x1, R3 ;  /* 0x00000001ff057819 */ /* 0x000fe40000011603 */
[----:B------:R-:W-:Y:S02]  /*f6e0*/  SEL R3, RZ, 0x1, !P1 ;  /* 0x00000001ff037807 */ /* 0x000fe40004800000 */
[----:B------:R-:W-:Y:S01]  /*f6f0*/  PRMT R2, RZ, 0x7610, R2 ;  /* 0x00007610ff027816 */ /* 0x000fe20000000002 */
[----:B------:R-:W-:Y:S01]  /*f700*/  IMAD R8, R5, -0x9, R8 ;  /* 0xfffffff705087824 */ /* 0x000fe200078e0208 */
[----:B------:R-:W-:-:S04]  /*f710*/  LOP3.LUT R0, R0, R3, RZ, 0x3c, !PT ;  /* 0x0000000300007212 */ /* 0x000fc800078e3cff */
[----:B------:R-:W-:Y:S01]  /*f720*/  @P4 LOP3.LUT R0, R0, 0x1, R5, 0x78, !PT ;  /* 0x0000000100004812 */ /* 0x000fe200078e7805 */
[----:B------:R-:W-:Y:S01]  /*f730*/  IMAD.MOV.U32 R5, RZ, RZ, -0x1 ;  /* 0xffffffffff057424 */ /* 0x000fe200078e00ff */
[----:B---3--:R-:W-:-:S04]  /*f740*/  IADD3 R13, P5, R13, UR22, RZ ;  /* 0x000000160d0d7c10 */ /* 0x008fc8000ffbe0ff */
[----:B--2---:R-:W-:Y:S01]  /*f750*/  IADD3.X R15, R15, UR18, RZ, P5, !PT ;  /* 0x000000120f0f7c10 */ /* 0x004fe2000affe4ff */
[----:B------:R0:W-:Y:S01]  /*f760*/  STL [R1+0x7c], R13 ;  /* 0x00007c0d01007387 */ /* 0x0001e20000100800 */
[----:B------:R-:W-:-:S03]  /*f770*/  ISETP.GE.U32.AND P1, PT, R13, UR8, PT ;  /* 0x000000080d007c0c */ /* 0x000fc6000bf26070 */
[----:B------:R0:W-:Y:S01]  /*f780*/  STL [R1+0x78], R15 ;  /* 0x0000780f01007387 */ /* 0x0001e20000100800 */
[----:B------:R-:W-:-:S13]  /*f790*/  ISETP.GE.U32.AND.EX P1, PT, R15, UR9, PT, P1 ;  /* 0x000000090f007c0c */ /* 0x000fda000bf26110 */
[----:B0-----:R-:W-:Y:S05]  /*f7a0*/  @P1 BRA `(.L_x_307) ;  /* 0x00000004004c1947 */ /* 0x001fea0003800000 */
[----:B------:R-:W-:Y:S01]  /*f7b0*/  ULDC.64 UR8, c[0x0][0x628] ;  /* 0x00018a0000087ab9 */ /* 0x000fe20000000a00 */
[----:B------:R-:W0:Y:S01]  /*f7c0*/  S2R R12, SR_CTAID.X ;  /* 0x00000000000c7919 */ /* 0x000e220000002500 */
[----:B------:R-:W-:Y:S01]  /*f7d0*/  ISETP.NE.U32.AND P1, PT, RZ, UR8, PT ;  /* 0x00000008ff007c0c */ /* 0x000fe2000bf25070 */
[----:B------:R-:W-:Y:S01]  /*f7e0*/  ULDC UR10, c[0x0][0x630] ;  /* 0x00018c00000a7ab9 */ /* 0x000fe20000000800 */
[----:B------:R-:W-:Y:S01]  /*f7f0*/  IMAD.MOV.U32 R2, RZ, RZ, R13 ;  /* 0x000000ffff027224 */ /* 0x000fe200078e000d */
[----:B------:R-:W1:Y:S01]  /*f800*/  S2R R10, SR_CTAID.Y ;  /* 0x00000000000a7919 */ /* 0x000e620000002600 */
[----:B------:R-:W-:Y:S01]  /*f810*/  ISETP.NE.AND.EX P1, PT, RZ, UR9, PT, P1 ;  /* 0x00000009ff007c0c */ /* 0x000fe2000bf25310 */
[----:B------:R-:W-:-:S12]  /*f820*/  IMAD.MOV.U32 R3, RZ, RZ, R15 ;  /* 0x000000ffff037224 */ /* 0x000fd800078e000f */
[----:B------:R-:W-:Y:S05]  /*f830*/  @!P1 BRA `(.L_x_308) ;  /* 0x0000000000289947 */ /* 0x000fea0003800000 */
[----:B------:R-:W-:Y:S02]  /*f840*/  ULDC UR7, c[0x0][0x634] ;  /* 0x00018d0000077ab9 */ /* 0x000fe40000000800 */
[----:B------:R-:W-:-:S05]  /*f850*/  IADD3 R7, P1, R13, UR7, RZ ;  /* 0x000000070d077c10 */ /* 0x000fca000ff3e0ff */
[----:B------:R-:W-:-:S04]  /*f860*/  IMAD.X R11, RZ, RZ, R15, P1 ;  /* 0x000000ffff0b7224 */ /* 0x000fc800008e060f */
[----:B------:R-:W-:-:S04]  /*f870*/  IMAD.WIDE.U32 R4, R11, UR8, RZ ;  /* 0x000000080b047c25 */ /* 0x000fc8000f8e00ff */
[----:B------:R-:W-:-:S04]  /*f880*/  IMAD.WIDE.U32 R4, P1, R7, UR9, R4 ;  /* 0x0000000907047c25 */ /* 0x000fc8000f820004 */
[----:B------:R-:W-:-:S04]  /*f890*/  IMAD.WIDE.U32 R6, R7, UR8, RZ ;  /* 0x0000000807067c25 */ /* 0x000fc8000f8e00ff */
[----:B------:R-:W-:Y:S01]  /*f8a0*/  IMAD.X R3, RZ, RZ, RZ, P1 ;  /* 0x000000ffff037224 */ /* 0x000fe200008e06ff */
[----:B------:R-:W-:Y:S01]  /*f8b0*/  IADD3 RZ, P1, R7, R4, RZ ;  /* 0x0000000407ff7210 */ /* 0x000fe20007f3e0ff */
[----:B------:R-:W-:-:S04]  /*f8c0*/  IMAD.MOV.U32 R2, RZ, RZ, R5 ;  /* 0x000000ffff027224 */ /* 0x000fc800078e0005 */
[----:B------:R-:W-:-:S08]  /*f8d0*/  IMAD.WIDE.U32.X R2, R11, UR9, R2, P1 ;  /* 0x000000090b027c25 */ /* 0x000fd000088e0402 */
.L_x_308:
[--C-:B------:R-:W-:Y:S01]  /*f8e0*/  SHF.R.U64 R11, R2, UR10, R3.reuse ;  /* 0x0000000a020b7c19 */ /* 0x100fe20008001203 */
[----:B------:R-:W-:Y:S01]  /*f8f0*/  ULDC.64 UR8, c[0x0][0x620] ;  /* 0x0001880000087ab9 */ /* 0x000fe20000000a00 */
[----:B------:R-:W-:Y:S01]  /*f900*/  SHF.R.U32.HI R2, RZ, UR10, R3 ;  /* 0x0000000aff027c19 */ /* 0x000fe20008011603 */
[----:B------:R-:W-:Y:S01]  /*f910*/  IMAD.MOV.U32 R3, RZ, RZ, R15 ;  /* 0x000000ffff037224 */ /* 0x000fe200078e000f */
[----:B------:R-:W-:Y:S01]  /*f920*/  IADD3 R5, P1, RZ, -R11, RZ ;  /* 0x8000000bff057210 */ /* 0x000fe20007f3e0ff */
[----:B------:R-:W-:Y:S01]  /*f930*/  ULDC UR7, c[0x0][0x150] ;  /* 0x0000540000077ab9 */ /* 0x000fe20000000800 */
[----:B0-----:R-:W-:Y:S01]  /*f940*/  I2FP.F32.U32 R6, R12 ;  /* 0x0000000c00067245 */ /* 0x001fe20000201000 */
[----:B------:R-:W0:Y:S01]  /*f950*/  LDC R7, c[0x0][0x144] ;  /* 0x00005100ff077b82 */ /* 0x000e220000000800 */
[----:B------:R-:W-:Y:S01]  /*f960*/  ULDC.64 UR10, c[0x0][0x640] ;  /* 0x00019000000a7ab9 */ /* 0x000fe20000000a00 */
[----:B------:R-:W-:Y:S01]  /*f970*/  IMAD.X R2, RZ, RZ, ~R2, P1 ;  /* 0x000000ffff027224 */ /* 0x000fe200008e0e02 */
[----:B------:R-:W-:Y:S01]  /*f980*/  ISETP.NE.U32.AND P1, PT, RZ, UR10, PT ;  /* 0x0000000aff007c0c */ /* 0x000fe2000bf25070 */
[----:B------:R-:W-:Y:S01]  /*f990*/  FMUL R6, R6, UR7 ;  /* 0x0000000706067c20 */ /* 0x000fe20008400000 */
[----:B------:R-:W-:Y:S01]  /*f9a0*/  ULDC UR7, c[0x0][0x618] ;  /* 0x0001860000077ab9 */ /* 0x000fe20000000800 */
[----:B------:R-:W-:Y:S01]  /*f9b0*/  IMAD R4, R2, UR8, RZ ;  /* 0x0000000802047c24 */ /* 0x000fe2000f8e02ff */
[----:B------:R-:W-:Y:S01]  /*f9c0*/  ISETP.NE.AND.EX P1, PT, RZ, UR11, PT, P1 ;  /* 0x0000000bff007c0c */ /* 0x000fe2000bf25310 */
[----:B------:R-:W-:Y:S01]  /*f9d0*/  IMAD.MOV.U32 R2, RZ, RZ, R13 ;  /* 0x000000ffff027224 */ /* 0x000fe200078e000d */
[----:B------:R-:W2:Y:S01]  /*f9e0*/  LDC R15, c[0x0][0x148] ;  /* 0x00005200ff0f7b82 */ /* 0x000ea20000000800 */
[----:B------:R-:W3:Y:S02]  /*f9f0*/  F2I.U32.TRUNC.NTZ R6, R6 ;  /* 0x0000000600067305 */ /* 0x000ee4000020f000 */
[----:B------:R-:W-:Y:S01]  /*fa00*/  IMAD.WIDE.U32 R2, R5, UR8, R2 ;  /* 0x0000000805027c25 */ /* 0x000fe2000f8e0002 */
[----:B------:R-:W-:-:S03]  /*fa10*/  ULDC UR8, c[0x0][0x154] ;  /* 0x0000550000087ab9 */ /* 0x000fc60000000800 */
[----:B------:R-:W-:Y:S01]  /*fa20*/  IMAD R5, R5, UR9, R4 ;  /* 0x0000000905057c24 */ /* 0x000fe2000f8e0204 */
[----:B------:R-:W-:-:S03]  /*fa30*/  ULDC UR9, c[0x0][0x608] ;  /* 0x0001820000097ab9 */ /* 0x000fc60000000800 */
[----:B------:R-:W-:-:S05]  /*fa40*/  IMAD.IADD R3, R3, 0x1, R5 ;  /* 0x0000000103037824 */ /* 0x000fca00078e0205 */
[----:B------:R-:W-:Y:S01]  /*fa50*/  SHF.R.U64 R13, R2, UR7, R3 ;  /* 0x00000007020d7c19 */ /* 0x000fe20008001203 */
[----:B---3--:R-:W-:Y:S01]  /*fa60*/  IMAD.MOV R6, RZ, RZ, -R6 ;  /* 0x000000ffff067224 */ /* 0x008fe200078e0a06 */
[----:B-1----:R-:W-:-:S03]  /*fa70*/  I2FP.F32.U32 R2, R10 ;  /* 0x0000000a00027245 */ /* 0x002fc60000201000 */
[----:B0-----:R-:W-:Y:S02]  /*fa80*/  IMAD R19, R7, R6, R12 ;  /* 0x0000000607137224 */ /* 0x001fe400078e020c */
[----:B------:R-:W-:Y:S01]  /*fa90*/  FMUL R4, R2, UR8 ;  /* 0x0000000802047c20 */ /* 0x000fe20008400000 */
[----:B------:R-:W-:Y:S01]  /*faa0*/  SHF.R.U32.HI R2, RZ, UR7, R3 ;  /* 0x00000007ff027c19 */ /* 0x000fe20008011603 */
[----:B------:R-:W-:Y:S02]  /*fab0*/  ULDC UR7, c[0x0][0x658] ;  /* 0x0001960000077ab9 */ /* 0x000fe40000000800 */
[----:B------:R0:W1:Y:S01]  /*fac0*/  F2I.U32.TRUNC.NTZ R18, R4 ;  /* 0x0000000400127305 */ /* 0x000062000020f000 */
[--C-:B------:R-:W-:Y:S02]  /*fad0*/  SHF.R.U64 R16, R13, UR9, R2.reuse ;  /* 0x000000090d107c19 */ /* 0x100fe40008001202 */
[----:B------:R-:W-:-:S04]  /*fae0*/  SHF.R.U32.HI R3, RZ, UR9, R2 ;  /* 0x00000009ff037c19 */ /* 0x000fc80008011602 */
[--C-:B------:R-:W-:Y:S02]  /*faf0*/  SHF.R.U64 R14, R16, UR7, R3.reuse ;  /* 0x00000007100e7c19 */ /* 0x100fe40008001203 */
[----:B------:R-:W-:-:S03]  /*fb00*/  SHF.R.U32.HI R3, RZ, UR7, R3 ;  /* 0x00000007ff037c19 */ /* 0x000fc60008011603 */
[----:B------:R-:W-:Y:S01]  /*fb10*/  IMAD.MOV.U32 R2, RZ, RZ, R14 ;  /* 0x000000ffff027224 */ /* 0x000fe200078e000e */
[----:B0-2---:R-:W-:Y:S06]  /*fb20*/  @!P1 BRA `(.L_x_309) ;  /* 0x0000000000289947 */ /* 0x005fec0003800000 */
        /* <DEDUP_REMOVED lines=10> */
.L_x_309:
[----:B------:R-:W-:Y:S01]  /*fbd0*/  ULDC UR7, c[0x0][0x648] ;  /* 0x0001920000077ab9 */ /* 0x000fe20000000800 */
[----:B-1----:R-:W-:Y:S01]  /*fbe0*/  IMAD.MOV R18, RZ, RZ, -R18 ;  /* 0x000000ffff127224 */ /* 0x002fe200078e0a12 */
[----:B------:R-:W-:Y:S01]  /*fbf0*/  SHF.R.U64 R3, R2, UR7, R3 ;  /* 0x0000000702037c19 */ /* 0x000fe20008001203 */
[----:B------:R-:W-:Y:S01]  /*fc00*/  ULDC UR7, c[0x0][0x638] ;  /* 0x00018e0000077ab9 */ /* 0x000fe20000000800 */
[----:B------:R-:W-:Y:S01]  /*fc10*/  LOP3.LUT R2, R16, UR6, RZ, 0xc0, !PT ;  /* 0x0000000610027c12 */ /* 0x000fe2000f8ec0ff */
[----:B------:R-:W-:Y:S01]  /*fc20*/  @P2 IMAD R19, R15, R18, R10 ;  /* 0x000000120f132224 */ /* 0x000fe200078e020a */
[----:B------:R-:W-:Y:S01]  /*fc30*/  LOP3.LUT R13, R13, UR4, RZ, 0xc0, !PT ;  /* 0x000000040d0d7c12 */ /* 0x000fe2000f8ec0ff */
[----:B------:R-:W-:Y:S01]  /*fc40*/  IMAD.MOV R5, RZ, RZ, -R3 ;  /* 0x000000ffff057224 */ /* 0x000fe200078e0a03 */
[----:B------:R-:W-:Y:S01]  /*fc50*/  ULDC UR8, c[0x0][0x610] ;  /* 0x0001840000087ab9 */ /* 0x000fe20000000800 */
[----:B------:R-:W-:Y:S02]  /*fc60*/  IMAD R2, R3, UR5, R2 ;  /* 0x0000000503027c24 */ /* 0x000fe4000f8e0202 */
[----:B------:R-:W-:Y:S01]  /*fc70*/  IMAD R14, R5, UR7, R14 ;  /* 0x00000007050e7c24 */ /* 0x000fe2000f8e020e */
[----:B------:R-:W-:Y:S01]  /*fc80*/  ULDC UR7, c[0x0][0x600] ;  /* 0x0001800000077ab9 */ /* 0x000fe20000000800 */
[----:B------:R-:W-:-:S02]  /*fc90*/  IMAD R5, R2, UR8, R19 ;  /* 0x0000000802057c24 */ /* 0x000fc4000f8e0213 */
[----:B------:R-:W-:Y:S02]  /*fca0*/  IMAD R14, R14, UR7, R13 ;  /* 0x000000070e0e7c24 */ /* 0x000fe4000f8e020d */
[----:B------:R-:W-:-:S03]  /*fcb0*/  IMAD.MOV.U32 R2, RZ, RZ, 0x1 ;  /* 0x00000001ff027424 */ /* 0x000fc600078e00ff */
[----:B------:R-:W-:Y:S02]  /*fcc0*/  SEL R6, R14, R5, !P2 ;  /* 0x000000050e067207 */ /* 0x000fe40005000000 */
[----:B------:R-:W-:-:S07]  /*fcd0*/  SEL R5, R5, R14, !P2 ;  /* 0x0000000e05057207 */ /* 0x000fce0005000000 */
.L_x_307:
[----:B------:R-:W-:Y:S05]  /*fce0*/  BSYNC B1 ;  /* 0x0000000000017941 */ /* 0x000fea0003800000 */
.L_x_306:
[----:B------:R-:W-:-:S13]  /*fcf0*/  LOP3.LUT P1, RZ, R2, 0xff, RZ, 0xc0, !PT ;  /* 0x000000ff02ff7812 */ /* 0x000fda000782c0ff */
[----:B------:R-:W-:Y:S05]  /*fd00*/  @P1 BRA `(.L_x_310) ;  /* 0xfffffff400301947 */ /* 0x000fea000383ffff */
[----:B------:R-:W-:Y:S05]  /*fd10*/  BSYNC B0 ;  /* 0x0000000000007941 */ /* 0x000fea0003800000 */
.L_x_298:
[----:B------:R-:W-:-:S03]  /*fd20*/  UMOV UR7, 0xffffffff ;  /* 0xffffffff00077882 */ /* 0x000fc60000000000 */
[----:B------:R-:W-:Y:S05]  /*fd30*/  BRA.DIV UR7, `(.L_x_311) ;  /* 0x0000000607dc7947 */ /* 0x000fea000b800000 */
[----:B------:R-:W-:-:S13]  /*fd40*/  ELECT P0, URZ, PT ;  /* 0x00000000003f782f */ /* 0x000fda0003800000 */
.L_x_330:
[----:B------:R-:W-:Y:S04]  /*fd50*/  BSSY B0, `(.L_x_312) ;  /* 0x0000059000007945 */ /* 0x000fe80003800000 */
[----:B------:R-:W-:Y:S05]  /*fd60*/  @!P0 BRA `(.L_x_313) ;  /* 0x00000004005c8947 */ /* 0x000fea0003800000 */
[----:B------:R-:W-:-:S04]  /*fd70*/  ULOP3.LUT UR7, UR13, 0x2, URZ, 0xfc, !UPT ;  /* 0x000000020d077892 */ /* 0x000fc8000f8efc3f */
[----:B------:R-:W-:-:S06]  /*fd80*/  UISETP.NE.AND UP0, UPT, UR7, 0x3, UPT ;  /* 0x000000030700788c */ /* 0x000fcc000bf05270 */
[----:B------:R-:W-:-:S13]  /*fd90*/  PLOP3.LUT P0, PT, PT, PT, UP0, 0x80, 0x0 ;  /* 0x000000000000781c */ /* 0x000fda0003f0f008 */
[----:B------:R-:W-:Y:S05]  /*fda0*/  @!P0 BRA `(.L_x_314) ;  /* 0x0000000000048947 */ /* 0x000fea0003800000 */
[----:B------:R-:W-:Y:S01]  /*fdb0*/  BPT.TRAP 0x1 ;  /* 0x000000040000795c */ /* 0x000fe20000300000 */
.L_x_314:
[----:B------:R-:W0:Y:S01]  /*fdc0*/  S2R R3, SR_CgaCtaId ;  /* 0x0000000000037919 */ /* 0x000e220000008800 */
[----:B------:R-:W-:-:S04]  /*fdd0*/  MOV R2, 0x400 ;  /* 0x0000040000027802 */ /* 0x000fc80000000f00 */
[----:B0-----:R-:W-:Y:S02]  /*fde0*/  LEA R3, R3, R2, 0x18 ;  /* 0x0000000203037211 */ /* 0x001fe400078ec0ff */
[----:B------:R-:W-:-:S03]  /*fdf0*/  SHF.L.U32 R2, R0, 0x1f, RZ ;  /* 0x0000001f00027819 */ /* 0x000fc600000006ff */
[----:B------:R-:W-:-:S04]  /*fe00*/  VIADD R3, R3, 0x48 ;  /* 0x0000004803037836 */ /* 0x000fc80000000000 */
[C---:B------:R-:W-:Y:S02]  /*fe10*/  IMAD R7, R8.reuse, 0x8, R3 ;  /* 0x0000000808077824 */ /* 0x040fe400078e0203 */
[----:B------:R-:W-:Y:S02]  /*fe20*/  VIADD R8, R8, 0x1 ;  /* 0x0000000108087836 */ /* 0x000fe40000000000 */
[----:B------:R-:W0:Y:S03]  /*fe30*/  SYNCS.PHASECHK.TRANS64.TRYWAIT P0, [R7+URZ], R2 ;  /* 0x00000002070075a7 */ /* 0x000e26000800017f */
[----:B------:R-:W-:-:S04]  /*fe40*/  ISETP.NE.AND P1, PT, R8, 0x9, PT ;  /* 0x000000090800780c */ /* 0x000fc80003f25270 */
[----:B------:R-:W-:Y:S02]  /*fe50*/  SEL R5, RZ, 0x1, P1 ;  /* 0x00000001ff057807 */ /* 0x000fe40000800000 */
[----:B------:R-:W-:Y:S02]  /*fe60*/  SEL R8, R8, RZ, P1 ;  /* 0x000000ff08087207 */ /* 0x000fe40000800000 */
[----:B------:R-:W-:-:S03]  /*fe70*/  LOP3.LUT R5, R0, R5, RZ, 0x3c, !PT ;  /* 0x0000000500057212 */ /* 0x000fc600078e3cff */
[----:B------:R-:W-:Y:S01]  /*fe80*/  IMAD R9, R8, 0x8, R3 ;  /* 0x0000000808097824 */ /* 0x000fe200078e0203 */
[----:B------:R-:W-:Y:S01]  /*fe90*/  SHF.L.U32 R4, R5, 0x1f, RZ ;  /* 0x0000001f05047819 */ /* 0x000fe200000006ff */
[----:B0-----:R-:W-:Y:S06]  /*fea0*/  @!P0 BRA `(.L_x_315) ;  /* 0x0000000400a48947 */ /* 0x001fec0003800000 */
.L_x_331:
[----:B------:R-:W1:Y:S01]  /*feb0*/  SYNCS.PHASECHK.TRANS64.TRYWAIT P0, [R9+URZ], R4 ;  /* 0x00000004090075a7 */ /* 0x000e62000800017f */
[----:B------:R-:W-:-:S05]  /*fec0*/  VIADD R0, R8, 0x1 ;  /* 0x0000000108007836 */ /* 0x000fca0000000000 */
[----:B------:R-:W-:-:S04]  /*fed0*/  ISETP.NE.AND P1, PT, R0, 0x9, PT ;  /* 0x000000090000780c */ /* 0x000fc80003f25270 */
[----:B0-----:R-:W-:Y:S02]  /*fee0*/  SEL R2, RZ, 0x1, P1 ;  /* 0x00000001ff027807 */ /* 0x001fe40000800000 */
[----:B------:R-:W-:Y:S02]  /*fef0*/  SEL R0, R0, RZ, P1 ;  /* 0x000000ff00007207 */ /* 0x000fe40000800000 */
[----:B------:R-:W-:-:S03]  /*ff00*/  LOP3.LUT R7, R5, R2, RZ, 0x3c, !PT ;  /* 0x0000000205077212 */ /* 0x000fc600078e3cff */
[----:B------:R-:W-:Y:S01]  /*ff10*/  IMAD R6, R0, 0x8, R3 ;  /* 0x0000000800067824 */ /* 0x000fe200078e0203 */
[----:B------:R-:W-:Y:S01]  /*ff20*/  SHF.L.U32 R5, R7, 0x1f, RZ ;  /* 0x0000001f07057819 */ /* 0x000fe200000006ff */
[----:B-1----:R-:W-:Y:S06]  /*ff30*/  @!P0 BRA `(.L_x_316) ;  /* 0x0000000400948947 */ /* 0x002fec0003800000 */
.L_x_332:
[----:B------:R-:W1:Y:S01]  /*ff40*/  SYNCS.PHASECHK.TRANS64.TRYWAIT P0, [R6+URZ], R5 ;  /* 0x00000005060075a7 */ /* 0x000e62000800017f */
[----:B------:R-:W-:-:S05]  /*ff50*/  VIADD R0, R0, 0x1 ;  /* 0x0000000100007836 */ /* 0x000fca0000000000 */
[----:B------:R-:W-:-:S04]  /*ff60*/  ISETP.NE.AND P1, PT, R0, 0x9, PT ;  /* 0x000000090000780c */ /* 0x000fc80003f25270 */
[----:B------:R-:W-:Y:S02]  /*ff70*/  SEL R2, RZ, 0x1, P1 ;  /* 0x00000001ff027807 */ /* 0x000fe40000800000 */
[----:B------:R-:W-:Y:S02]  /*ff80*/  SEL R0, R0, RZ, P1 ;  /* 0x000000ff00007207 */ /* 0x000fe40000800000 */
[----:B------:R-:W-:-:S03]  /*ff90*/  LOP3.LUT R7, R7, R2, RZ, 0x3c, !PT ;  /* 0x0000000207077212 */ /* 0x000fc600078e3cff */
[----:B0-----:R-:W-:Y:S01]  /*ffa0*/  IMAD R9, R0, 0x8, R3 ;  /* 0x0000000800097824 */ /* 0x001fe200078e0203 */
[----:B------:R-:W-:Y:S01]  /*ffb0*/  SHF.L.U32 R4, R7, 0x1f, RZ ;  /* 0x0000001f07047819 */ /* 0x000fe200000006ff */
[----:B-1----:R-:W-:Y:S06]  /*ffc0*/  @!P0 BRA `(.L_x_317) ;  /* 0x0000000400848947 */ /* 0x002fec0003800000 */
.L_x_333:
        /* <DEDUP_REMOVED lines=9> */
.L_x_334:
        /* <DEDUP_REMOVED lines=9> */
.L_x_335:
        /* <DEDUP_REMOVED lines=9> */
.L_x_336:
        /* <DEDUP_REMOVED lines=9> */
.L_x_337:
[----:B------:R-:W1:Y:S01]  /*10210*/  SYNCS.PHASECHK.TRANS64.TRYWAIT P0, [R9+URZ], R4 ;  /* 0x00000004090075a7 */ /* 0x000e62000800017f */
[----:B------:R-:W-:-:S05]  /*10220*/  VIADD R0, R0, 0x1 ;  /* 0x0000000100007836 */ /* 0x000fca0000000000 */
[----:B------:R-:W-:-:S04]  /*10230*/  ISETP.NE.AND P1, PT, R0, 0x9, PT ;  /* 0x000000090000780c */ /* 0x000fc80003f25270 */
[----:B------:R-:W-:Y:S02]  /*10240*/  SEL R2, RZ, 0x1, P1 ;  /* 0x00000001ff027807 */ /* 0x000fe40000800000 */
[----:B------:R-:W-:Y:S02]  /*10250*/  SEL R0, R0, RZ, P1 ;  /* 0x000000ff00007207 */ /* 0x000fe40000800000 */
[----:B------:R-:W-:Y:S01]  /*10260*/  LOP3.LUT R2, R7, R2, RZ, 0x3c, !PT ;  /* 0x0000000207027212 */ /* 0x000fe200078e3cff */
[----:B-1----:R-:W-:Y:S06]  /*10270*/  @!P0 BRA `(.L_x_322) ;  /* 0x00000004003c8947 */ /* 0x002fec0003800000 */
.L_x_338:
[----:B------:R-:W-:Y:S01]  /*10280*/  IMAD R3, R0, 0x8, R3 ;  /* 0x0000000800037824 */ /* 0x000fe200078e0203 */
[----:B------:R-:W-:-:S07]  /*10290*/  SHF.L.U32 R0, R2, 0x1f, RZ ;  /* 0x0000001f02007819 */ /* 0x000fce00000006ff */
.L_x_323:
[----:B--2---:R2:W3:Y:S02]  /*102a0*/  SYNCS.PHASECHK.TRANS64.TRYWAIT P0, [R3+URZ], R0 ;  /* 0x00000000030075a7 */ /* 0x0044e4000800017f */
[----:B---3--:R-:W-:Y:S05]  /*102b0*/  @!P0 NANOSLEEP.SYNCS 0x989680 ;  /* 0x009896800000895d */ /* 0x008fea0003900000 */
[----:B------:R-:W3:Y:S02]  /*102c0*/  @!P0 SYNCS.PHASECHK.TRANS64 P0, [R3+URZ], R0 ;  /* 0x00000000030085a7 */ /* 0x000ee4000800007f */
[----:B---3--:R-:W-:Y:S05]  /*102d0*/  @!P0 BRA `(.L_x_323) ;  /* 0xfffffffc00f08947 */ /* 0x008fea000383ffff */
.L_x_313:
[----:B------:R-:W-:Y:S05]  /*102e0*/  BSYNC B0 ;  /* 0x0000000000007941 */ /* 0x000fea0003800000 */
.L_x_312:
[----:B------:R-:W-:Y:S05]  /*102f0*/  EXIT ;  /* 0x000000000000794d */ /* 0x000fea0003800000 */
.L_x_18:
[----:B-1----:R-:W-:-:S04]  /*10300*/  IMAD.U32 R3, RZ, RZ, UR6 ;  /* 0x00000006ff037e24 */ /* 0x002fc8000f8e00ff */
[----:B------:R1:W2:Y:S03]  /*10310*/  SYNCS.PHASECHK.TRANS64.TRYWAIT P0, [R3+URZ], R0 ;  /* 0x00000000030075a7 */ /* 0x0002a6000800017f */
[----:B--2---:R-:W-:Y:S05]  /*10320*/  @!P0 NANOSLEEP.SYNCS 0x989680 ;  /* 0x009896800000895d */ /* 0x004fea0003900000 */
[----:B------:R-:W2:Y:S02]  /*10330*/  @!P0 SYNCS.PHASECHK.TRANS64 P0, [R3+URZ], R0 ;  /* 0x00000000030085a7 */ /* 0x000ea4000800007f */
[----:B--2---:R-:W-:Y:S05]  /*10340*/  @!P0 BRA `(.L_x_18) ;  /* 0xfffffffc00ec8947 */ /* 0x004fea000383ffff */
[----:B------:R-:W-:Y:S05]  /*10350*/  BRA `(.L_x_17) ;  /* 0xffffff1800347947 */ /* 0x000fea000383ffff */
.L_x_24:
[----:B-----5:R1:W-:Y:S02]  /*10360*/  STL [R1+0x88], R0 ;  /* 0x0000880001007387 */ /* 0x0203e40000100800 */
[----:B-1----:R-:W-:-:S04]  /*10370*/  IMAD.U32 R0, RZ, RZ, UR9 ;  /* 0x00000009ff007e24 */ /* 0x002fc8000f8e00ff */
[----:B------:R1:W3:Y:S03]  /*10380*/  SYNCS.PHASECHK.TRANS64.TRYWAIT P0, [R0+URZ], R229 ;  /* 0x000000e5000075a7 */ /* 0x0002e6000800017f */
[----:B---3--:R-:W-:Y:S05]  /*10390*/  @!P0 NANOSLEEP.SYNCS 0x989680 ;  /* 0x009896800000895d */ /* 0x008fea0003900000 */
[----:B------:R1:W3:Y:S02]  /*103a0*/  @!P0 SYNCS.PHASECHK.TRANS64 P0, [R0+URZ], R229 ;  /* 0x000000e5000085a7 */ /* 0x0002e4000800007f */
[----:B-1----:R1:W5:Y:S02]  /*103b0*/  LDL.LU R0, [R1+0x88] ;  /* 0x0000880001007983 */ /* 0x0023640000300800 */
[----:B-1-3--:R-:W-:Y:S05]  /*103c0*/  @!P0 BRA `(.L_x_24) ;  /* 0xfffffffc00e48947 */ /* 0x00afea000383ffff */
[----:B------:R-:W-:Y:S05]  /*103d0*/  BRA `(.L_x_23) ;  /* 0xffffff2800a87947 */ /* 0x000fea000383ffff */
.L_x_299:
[----:B------:R-:W-:Y:S01]  /*103e0*/  BSSY B1, `(.L_x_324) ;  /* 0x0000006000017945 */ /* 0x000fe20003800000 */
[----:B------:R-:W-:-:S07]  /*103f0*/  IMAD.MOV.U32 R2, RZ, RZ, -0x1 ;  /* 0xffffffffff027424 */ /* 0x000fce00078e00ff */
[----:B------:R-:W-:Y:S05]  /*10400*/  WARPSYNC.COLLECTIVE R2, `(.L_x_325) ;  /* 0x00000000020c7348 */ /* 0x000fea0003c00000 */
[----:B------:R-:W-:Y:S02]  /*10410*/  ELECT P1, UR62, PT ;  /* 0x00000000003e782f */ /* 0x000fe40003820000 */
[----:B------:R-:W-:Y:S01]  /*10420*/  MOV R2, UR62 ;  /* 0x0000003e00027c02 */ /* 0x000fe20008000f00 */
[----:B------:R-:W-:Y:S10]  /*10430*/  ENDCOLLECTIVE ;  /* 0x000000000000791b */ /* 0x000ff40003800000 */
.L_x_325:
[----:B------:R-:W-:Y:S05]  /*10440*/  BSYNC B1 ;  /* 0x0000000000017941 */ /* 0x000fea0003800000 */
.L_x_324:
[----:B------:R-:W-:Y:S05]  /*10450*/  BRA `(.L_x_326) ;  /* 0xffffffec00687947 */ /* 0x000fea000383ffff */
.L_x_302:
[----:B-1----:R1:W2:Y:S02]  /*10460*/  SYNCS.PHASECHK.TRANS64.TRYWAIT P1, [R13+URZ+0x48], R4 ;  /* 0x000048040d0075a7 */ /* 0x0022a4000802017f */
[----:B--2---:R-:W-:Y:S05]  /*10470*/  @!P1 NANOSLEEP.SYNCS 0x989680 ;  /* 0x009896800000995d */ /* 0x004fea0003900000 */
[----:B------:R-:W2:Y:S02]  /*10480*/  @!P1 SYNCS.PHASECHK.TRANS64 P1, [R13+URZ+0x48], R4 ;  /* 0x000048040d0095a7 */ /* 0x000ea4000802007f */
[----:B--2---:R-:W-:Y:S05]  /*10490*/  @!P1 BRA `(.L_x_302) ;  /* 0xfffffffc00f09947 */ /* 0x004fea000383ffff */
[----:B------:R-:W-:Y:S05]  /*104a0*/  BRA `(.L_x_327) ;  /* 0xffffffec009c7947 */ /* 0x000fea000383ffff */
.L_x_311:
[----:B------:R-:W-:Y:S01]  /*104b0*/  BSSY B0, `(.L_x_328) ;  /* 0x0000006000007945 */ /* 0x000fe20003800000 */
[----:B------:R-:W-:-:S07]  /*104c0*/  IMAD.MOV.U32 R2, RZ, RZ, -0x1 ;  /* 0xffffffffff027424 */ /* 0x000fce00078e00ff */
[----:B------:R-:W-:Y:S05]  /*104d0*/  WARPSYNC.COLLECTIVE R2, `(.L_x_329) ;  /* 0x00000000020c7348 */ /* 0x000fea0003c00000 */
[----:B------:R-:W-:Y:S02]  /*104e0*/  ELECT P1, UR62, PT ;  /* 0x00000000003e782f */ /* 0x000fe40003820000 */
[----:B------:R-:W-:Y:S01]  /*104f0*/  MOV R2, UR62 ;  /* 0x0000003e00027c02 */ /* 0x000fe20008000f00 */
[----:B------:R-:W-:Y:S10]  /*10500*/  ENDCOLLECTIVE ;  /* 0x000000000000791b */ /* 0x000ff40003800000 */
.L_x_329:
[----:B------:R-:W-:Y:S05]  /*10510*/  BSYNC B0 ;  /* 0x0000000000007941 */ /* 0x000fea0003800000 */
.L_x_328:
[----:B------:R-:W-:Y:S01]  /*10520*/  PLOP3.LUT P0, PT, P1, PT, PT, 0x80, 0x0 ;  /* 0x000000000000781c */ /* 0x000fe20000f0f070 */
[----:B------:R-:W-:-:S12]  /*10530*/  BRA `(.L_x_330) ;  /* 0xfffffff800047947 */ /* 0x000fd8000383ffff */
.L_x_315:
[----:B0-----:R0:W1:Y:S02]  /*10540*/  SYNCS.PHASECHK.TRANS64.TRYWAIT P0, [R7+URZ], R2 ;  /* 0x00000002070075a7 */ /* 0x001064000800017f */
[----:B-1----:R-:W-:Y:S05]  /*10550*/  @!P0 NANOSLEEP.SYNCS 0x989680 ;  /* 0x009896800000895d */ /* 0x002fea0003900000 */
[----:B------:R-:W1:Y:S02]  /*10560*/  @!P0 SYNCS.PHASECHK.TRANS64 P0, [R7+URZ], R2 ;  /* 0x00000002070085a7 */ /* 0x000e64000800007f */
[----:B-1----:R-:W-:Y:S05]  /*10570*/  @!P0 BRA `(.L_x_315) ;  /* 0xfffffffc00f08947 */ /* 0x002fea000383ffff */
[----:B------:R-:W-:Y:S05]  /*10580*/  BRA `(.L_x_331) ;  /* 0xfffffff800487947 */ /* 0x000fea000383ffff */
.L_x_316:
[----:B0-----:R0:W1:Y:S02]  /*10590*/  SYNCS.PHASECHK.TRANS64.TRYWAIT P0, [R9+URZ], R4 ;  /* 0x00000004090075a7 */ /* 0x001064000800017f */
[----:B-1----:R-:W-:Y:S05]  /*105a0*/  @!P0 NANOSLEEP.SYNCS 0x989680 ;  /* 0x009896800000895d */ /* 0x002fea0003900000 */
[----:B------:R-:W1:Y:S02]  /*105b0*/  @!P0 SYNCS.PHASECHK.TRANS64 P0, [R9+URZ], R4 ;  /* 0x00000004090085a7 */ /* 0x000e64000800007f */
[----:B-1----:R-:W-:Y:S05]  /*105c0*/  @!P0 BRA `(.L_x_316) ;  /* 0xfffffffc00f08947 */ /* 0x002fea000383ffff */
[----:B------:R-:W-:Y:S05]  /*105d0*/  BRA `(.L_x_332) ;  /* 0xfffffff800587947 */ /* 0x000fea000383ffff */
.L_x_317:
[----:B0-----:R0:W1:Y:S02]  /*105e0*/  SYNCS.PHASECHK.TRANS64.TRYWAIT P0, [R6+URZ], R5 ;  /* 0x00000005060075a7 */ /* 0x001064000800017f */
[----:B-1----:R-:W-:Y:S05]  /*105f0*/  @!P0 NANOSLEEP.SYNCS 0x989680 ;  /* 0x009896800000895d */ /* 0x002fea0003900000 */
[----:B------:R-:W1:Y:S02]  /*10600*/  @!P0 SYNCS.PHASECHK.TRANS64 P0, [R6+URZ], R5 ;  /* 0x00000005060085a7 */ /* 0x000e64000800007f */
[----:B-1----:R-:W-:Y:S05]  /*10610*/  @!P0 BRA `(.L_x_317) ;  /* 0xfffffffc00f08947 */ /* 0x002fea000383ffff */
[----:B------:R-:W-:Y:S05]  /*10620*/  BRA `(.L_x_333) ;  /* 0xfffffff800687947 */ /* 0x000fea000383ffff */
.L_x_318:
[----:B0-----:R0:W1:Y:S02]  /*10630*/  SYNCS.PHASECHK.TRANS64.TRYWAIT P0, [R9+URZ], R4 ;  /* 0x00000004090075a7 */ /* 0x001064000800017f */
[----:B-1----:R-:W-:Y:S05]  /*10640*/  @!P0 NANOSLEEP.SYNCS 0x989680 ;  /* 0x009896800000895d */ /* 0x002fea0003900000 */
[----:B------:R-:W1:Y:S02]  /*10650*/  @!P0 SYNCS.PHASECHK.TRANS64 P0, [R9+URZ], R4 ;  /* 0x00000004090085a7 */ /* 0x000e64000800007f */
[----:B-1----:R-:W-:Y:S05]  /*10660*/  @!P0 BRA `(.L_x_318) ;  /* 0xfffffffc00f08947 */ /* 0x002fea000383ffff */
[----:B------:R-:W-:Y:S05]  /*10670*/  BRA `(.L_x_334) ;  /* 0xfffffff800787947 */ /* 0x000fea000383ffff */
.L_x_319:
[----:B0-----:R0:W1:Y:S02]  /*10680*/  SYNCS.PHASECHK.TRANS64.TRYWAIT P0, [R6+URZ], R5 ;  /* 0x00000005060075a7 */ /* 0x001064000800017f */
[----:B-1----:R-:W-:Y:S05]  /*10690*/  @!P0 NANOSLEEP.SYNCS 0x989680 ;  /* 0x009896800000895d */ /* 0x002fea0003900000 */
[----:B------:R-:W1:Y:S02]  /*106a0*/  @!P0 SYNCS.PHASECHK.TRANS64 P0, [R6+URZ], R5 ;  /* 0x00000005060085a7 */ /* 0x000e64000800007f */
[----:B-1----:R-:W-:Y:S05]  /*106b0*/  @!P0 BRA `(.L_x_319) ;  /* 0xfffffffc00f08947 */ /* 0x002fea000383ffff */
[----:B------:R-:W-:Y:S05]  /*106c0*/  BRA `(.L_x_335) ;  /* 0xfffffff800887947 */ /* 0x000fea000383ffff */
.L_x_320:
[----:B0-----:R0:W1:Y:S02]  /*106d0*/  SYNCS.PHASECHK.TRANS64.TRYWAIT P0, [R9+URZ], R4 ;  /* 0x00000004090075a7 */ /* 0x001064000800017f */
[----:B-1----:R-:W-:Y:S05]  /*106e0*/  @!P0 NANOSLEEP.SYNCS 0x989680 ;  /* 0x009896800000895d */ /* 0x002fea0003900000 */
[----:B------:R-:W1:Y:S02]  /*106f0*/  @!P0 SYNCS.PHASECHK.TRANS64 P0, [R9+URZ], R4 ;  /* 0x00000004090085a7 */ /* 0x000e64000800007f */
[----:B-1----:R-:W-:Y:S05]  /*10700*/  @!P0 BRA `(.L_x_320) ;  /* 0xfffffffc00f08947 */ /* 0x002fea000383ffff */
[----:B------:R-:W-:Y:S05]  /*10710*/  BRA `(.L_x_336) ;  /* 0xfffffff800987947 */ /* 0x000fea000383ffff */
.L_x_321:
[----:B0-----:R0:W1:Y:S02]  /*10720*/  SYNCS.PHASECHK.TRANS64.TRYWAIT P0, [R6+URZ], R5 ;  /* 0x00000005060075a7 */ /* 0x001064000800017f */
[----:B-1----:R-:W-:Y:S05]  /*10730*/  @!P0 NANOSLEEP.SYNCS 0x989680 ;  /* 0x009896800000895d */ /* 0x002fea0003900000 */
[----:B------:R-:W1:Y:S02]  /*10740*/  @!P0 SYNCS.PHASECHK.TRANS64 P0, [R6+URZ], R5 ;  /* 0x00000005060085a7 */ /* 0x000e64000800007f */
[----:B-1----:R-:W-:Y:S05]  /*10750*/  @!P0 BRA `(.L_x_321) ;  /* 0xfffffffc00f08947 */ /* 0x002fea000383ffff */
[----:B------:R-:W-:Y:S05]  /*10760*/  BRA `(.L_x_337) ;  /* 0xfffffff800a87947 */ /* 0x000fea000383ffff */
.L_x_322:
[----:B-1----:R1:W2:Y:S02]  /*10770*/  SYNCS.PHASECHK.TRANS64.TRYWAIT P0, [R9+URZ], R4 ;  /* 0x00000004090075a7 */ /* 0x0022a4000800017f */
[----:B--2---:R-:W-:Y:S05]  /*10780*/  @!P0 NANOSLEEP.SYNCS 0x989680 ;  /* 0x009896800000895d */ /* 0x004fea0003900000 */
[----:B------:R-:W2:Y:S02]  /*10790*/  @!P0 SYNCS.PHASECHK.TRANS64 P0, [R9+URZ], R4 ;  /* 0x00000004090085a7 */ /* 0x000ea4000800007f */
[----:B--2---:R-:W-:Y:S05]  /*107a0*/  @!P0 BRA `(.L_x_322) ;  /* 0xfffffffc00f08947 */ /* 0x004fea000383ffff */
[----:B------:R-:W-:Y:S05]  /*107b0*/  BRA `(.L_x_338) ;  /* 0xfffffff800b07947 */ /* 0x000fea000383ffff */
.L_x_339:
[----:B------:R-:W-:-:S00]  /*107c0*/  BRA `(.L_x_339) ;  /* 0xfffffffc00fc7947 */ /* 0x000fc0000383ffff */
[----:B------:R-:W-:-:S00]  /*107d0*/  NOP ;  /* 0x0000000000007918 */ /* 0x000fc00000000000 */
        /* <DEDUP_REMOVED lines=10> */
.L_x_340:


//--------------------- .nv.shared._ZN7cutlass13device_kernelINS_4gemm6kernel13GemmUniversalIN4cute5tupleIJiiiiEEENS1_10collective13CollectiveMmaINS1_37MainloopSm90TmaGmmaWarpSpecializedFP8ILi9ENS5_IJNS4_1CILi1EEESB_SB_EEENS1_35KernelTmaWarpSpecializedCooperativeEEENS5_IJNSA_ILi128EEENSA_ILi256EEENSA_ILi64EEEEEENS_12float_e5m2_tENS5_IJlSB_lEEESJ_SK_NS4_8TiledMMAINS4_8MMA_AtomIJNS4_4SM904GMMA31MMA_64x256x32_F32E5M2E5M2_SS_TNILNSO_7ScaleInE1ELSQ_1EEEEEENS4_6LayoutINS5_IJNSA_ILi2EEESB_SB_EEENS5_IJSB_NSA_ILi0EEESW_EEEEENS5_IJNS4_10UnderscoreESZ_SZ_EEEEENS4_13SM90_TMA_LOADENS4_14ComposedLayoutINS4_7SwizzleILi2ELi4ELi3EEENS4_18smem_ptr_flag_bitsILi8EEENST_INS5_IJNSA_ILi8EEESH_EEENS5_IJSH_SB_EEEEEEEvNS4_8identityES12_S1C_vS1D_EENS_8epilogue10collective6detail29Sm90TmaWarpSpecializedAdapterINS1G_15DefaultEpilogueISJ_SK_SK_NS1F_6thread17LinearCombinationISJ_Li1EffLNS1K_9ScaleType4KindE0ELNS_15FloatRoundStyleE2ESJ_EENS1_15EpilogueDefaultEEEEEvvEEEEvNT_6ParamsE --------------------------
	.section	.nv.shared._ZN7cutlass13device_kernelINS_4gemm6kernel13GemmUniversalIN4cute5tupleIJiiiiEEENS1_10collective13CollectiveMmaINS1_37MainloopSm90TmaGmmaWarpSpecializedFP8ILi9ENS5_IJNS4_1CILi1EEESB_SB_EEENS1_35KernelTmaWarpSpecializedCooperativeEEENS5_IJNSA_ILi128EEENSA_ILi256EEENSA_ILi64EEEEEENS_12float_e5m2_tENS5_IJlSB_lEEESJ_SK_NS4_8TiledMMAINS4_8MMA_AtomIJNS4_4SM904GMMA31MMA_64x256x32_F32E5M2E5M2_SS_TNILNSO_7ScaleInE1ELSQ_1EEEEEENS4_6LayoutINS5_IJNSA_ILi2EEESB_SB_EEENS5_IJSB_NSA_ILi0EEESW_EEEEENS5_IJNS4_10UnderscoreESZ_SZ_EEEEENS4_13SM90_TMA_LOADENS4_14ComposedLayoutINS4_7SwizzleILi2ELi4ELi3EEENS4_18smem_ptr_flag_bitsILi8EEENST_INS5_IJNSA_ILi8EEESH_EEENS5_IJSH_SB_EEEEEEEvNS4_8identityES12_S1C_vS1D_EENS_8epilogue10collective6detail29Sm90TmaWarpSpecializedAdapterINS1G_15DefaultEpilogueISJ_SK_SK_NS1F_6thread17LinearCombinationISJ_Li1EffLNS1K_9ScaleType4KindE0ELNS_15FloatRoundStyleE2ESJ_EENS1_15EpilogueDefaultEEEEEvvEEEEvNT_6ParamsE,"aw",@nobits
	.sectionflags	@""
	.align	16
	.zero		1024


//--------------------- .nv.shared.reserved.0     --------------------------
	.section	.nv.shared.reserved.0,"aw",@nobits
	.weak		__nv_reservedSMEM_offset_0_alias
	.size		__nv_reservedSMEM_offset_0_alias, 0, 0
	.other		__nv_reservedSMEM_offset_0_alias,@"STO_CUDA_RESERVED_SHARED STV_DEFAULT"
__nv_reservedSMEM_offset_0_alias:
	.zero		0


//--------------------- .nv.global                --------------------------
	.section	.nv.global,"aw",@nobits
.nv.global:
	.type		_ZN40_INTERNAL_8b6f3ea3_4_k_cu_f54d9034_245524cute1_E,@object
	.size		_ZN40_INTERNAL_8b6f3ea3_4_k_cu_f54d9034_245524cute1_E,(_ZN40_INTERNAL_8b6f3ea3_4_k_cu_f54d9034_245524cuda3std3__45__cpo6cbeginE - _ZN40_INTERNAL_8b6f3ea3_4_k_cu_f54d9034_245524cute1_E)
_ZN40_INTERNAL_8b6f3ea3_4_k_cu_f54d9034_245524cute1_E:
	.zero		1
	.type		_ZN40_INTERNAL_8b6f3ea3_4_k_cu_f54d9034_245524cuda3std3__45__cpo6cbeginE,@object
	.size		_ZN40_INTERNAL_8b6f3ea3_4_k_cu_f54d9034_245524cuda3std3__45__cpo6cbeginE,(_ZN40_INTERNAL_8b6f3ea3_4_k_cu_f54d9034_245524cuda3std3__48in_placeE - _ZN40_INTERNAL_8b6f3ea3_4_k_cu_f54d9034_245524cuda3std3__45__cpo6cbeginE)
_ZN40_INTERNAL_8b6f3ea3_4_k_cu_f54d9034_245524cuda3std3__45__cpo6cbeginE:
	.zero		1
	.type		_ZN40_INTERNAL_8b6f3ea3_4_k_cu_f54d9034_245524cuda3std3__48in_placeE,@object
	.size		_ZN40_INTERNAL_8b6f3ea3_4_k_cu_f54d9034_245524cuda3std3__48in_placeE,(_ZN40_INTERNAL_8b6f3ea3_4_k_cu_f54d9034_245524cuda3std6ranges3__45__cpo9iter_moveE - _ZN40_INTERNAL_8b6f3ea3_4_k_cu_f54d9034_245524cuda3std3__48in_placeE)
_ZN40_INTERNAL_8b6f3ea3_4_k_cu_f54d9034_245524cuda3std3__48in_placeE:
	.zero		1
	.type		_ZN40_INTERNAL_8b6f3ea3_4_k_cu_f54d9034_245524cuda3std6ranges3__45__cpo9iter_moveE,@object
	.size		_ZN40_INTERNAL_8b6f3ea3_4_k_cu_f54d9034_245524cuda3std6ranges3__45__cpo9iter_moveE,(_ZN40_INTERNAL_8b6f3ea3_4_k_cu_f54d9034_245524cuda3std3__45__cpo5beginE - _ZN40_INTERNAL_8b6f3ea3_4_k_cu_f54d9034_245524cuda3std6ranges3__45__cpo9iter_moveE)
_ZN40_INTERNAL_8b6f3ea3_4_k_cu_f54d9034_245524cuda3std6ranges3__45__cpo9iter_moveE:
	.zero		1
	.type		_ZN40_INTERNAL_8b6f3ea3_4_k_cu_f54d9034_245524cuda3std3__45__cpo5beginE,@object
	.size		_ZN40_INTERNAL_8b6f3ea3_4_k_cu_f54d9034_245524cuda3std3__45__cpo5beginE,(_ZN40_INTERNAL_8b6f3ea3_4_k_cu_f54d9034_245524cuda3std3__442_GLOBAL__N__8b6f3ea3_4_k_cu_f54d9034_245526ignoreE - _ZN40_INTERNAL_8b6f3ea3_4_k_cu_f54d9034_245524cuda3std3__45__cpo5beginE)
_ZN40_INTERNAL_8b6f3ea3_4_k_cu_f54d9034_245524cuda3std3__45__cpo5beginE:
	.zero		1
	.type		_ZN40_INTERNAL_8b6f3ea3_4_k_cu_f54d9034_245524cuda3std3__442_GLOBAL__N__8b6f3ea3_4_k_cu_f54d9034_245526ignoreE,@object
	.size		_ZN40_INTERNAL_8b6f3ea3_4_k_cu_f54d9034_245524cuda3std3__442_GLOBAL__N__8b6f3ea3_4_k_cu_f54d9034_245526ignoreE,(_ZN40_INTERNAL_8b6f3ea3_4_k_cu_f54d9034_245524cute7productE - _ZN40_INTERNAL_8b6f3ea3_4_k_cu_f54d9034_245524cuda3std3__442_GLOBAL__N__8b6f3ea3_4_k_cu_f54d9034_245526ignoreE)
_ZN40_INTERNAL_8b6f3ea3_4_k_cu_f54d9034_245524cuda3std3__442_GLOBAL__N__8b6f3ea3_4_k_cu_f54d9034_245526ignoreE:
	.zero		1
	.type		_ZN40_INTERNAL_8b6f3ea3_4_k_cu_f54d9034_245524cute7productE,@object
	.size		_ZN40_INTERNAL_8b6f3ea3_4_k_cu_f54d9034_245524cute7productE,(_ZN40_INTERNAL_8b6f3ea3_4_k_cu_f54d9034_245524cuda3std3__45__cpo3endE - _ZN40_INTERNAL_8b6f3ea3_4_k_cu_f54d9034_245524cute7productE)
_ZN40_INTERNAL_8b6f3ea3_4_k_cu_f54d9034_245524cute7productE:
	.zero		1
	.type		_ZN40_INTERNAL_8b6f3ea3_4_k_cu_f54d9034_245524cuda3std3__45__cpo3endE,@object
	.size		_ZN40_INTERNAL_8b6f3ea3_4_k_cu_f54d9034_245524cuda3std3__45__cpo3endE,(_ZN40_INTERNAL_8b6f3ea3_4_k_cu_f54d9034_245524cuda3std3__419piecewise_constructE - _ZN40_INTERNAL_8b6f3ea3_4_k_cu_f54d9034_245524cuda3std3__45__cpo3endE)
_ZN40_INTERNAL_8b6f3ea3_4_k_cu_f54d9034_245524cuda3std3__45__cpo3endE:
	.zero		1
	.type		_ZN40_INTERNAL_8b6f3ea3_4_k_cu_f54d9034_245524cuda3std3__419piecewise_constructE,@object
	.size		_ZN40_INTERNAL_8b6f3ea3_4_k_cu_f54d9034_245524cuda3std3__419piecewise_constructE,(_ZN40_INTERNAL_8b6f3ea3_4_k_cu_f54d9034_245524cuda3std3__45__cpo4cendE - _ZN40_INTERNAL_8b6f3ea3_4_k_cu_f54d9034_245524cuda3std3__419piecewise_constructE)
_ZN40_INTERNAL_8b6f3ea3_4_k_cu_f54d9034_245524cuda3std3__419piecewise_constructE:
	.zero		1
	.type		_ZN40_INTERNAL_8b6f3ea3_4_k_cu_f54d9034_245524cuda3std3__45__cpo4cendE,@object
	.size		_ZN40_INTERNAL_8b6f3ea3_4_k_cu_f54d9034_245524cuda3std3__45__cpo4cendE,(_ZN40_INTERNAL_8b6f3ea3_4_k_cu_f54d9034_245524cuda3std6ranges3__45__cpo4swapE - _ZN40_INTERNAL_8b6f3ea3_4_k_cu_f54d9034_245524cuda3std3__45__cpo4cendE)
_ZN40_INTERNAL_8b6f3ea3_4_k_cu_f54d9034_245524cuda3std3__45__cpo4cendE:
	.zero		1
	.type		_ZN40_INTERNAL_8b6f3ea3_4_k_cu_f54d9034_245524cuda3std6ranges3__45__cpo4swapE,@object
	.size		_ZN40_INTERNAL_8b6f3ea3_4_k_cu_f54d9034_245524cuda3std6ranges3__45__cpo4swapE,(.L_7 - _ZN40_INTERNAL_8b6f3ea3_4_k_cu_f54d9034_245524cuda3std6ranges3__45__cpo4swapE)
_ZN40_INTERNAL_8b6f3ea3_4_k_cu_f54d9034_245524cuda3std6ranges3__45__cpo4swapE:
	.zero		1
.L_7:


//--------------------- .nv.constant0._ZN7cutlass13device_kernelINS_4gemm6kernel13GemmUniversalIN4cute5tupleIJiiiiEEENS1_10collective13CollectiveMmaINS1_37MainloopSm90TmaGmmaWarpSpecializedFP8ILi9ENS5_IJNS4_1CILi1EEESB_SB_EEENS1_35KernelTmaWarpSpecializedCooperativeEEENS5_IJNSA_ILi128EEENSA_ILi256EEENSA_ILi64EEEEEENS_12float_e5m2_tENS5_IJlSB_lEEESJ_SK_NS4_8TiledMMAINS4_8MMA_AtomIJNS4_4SM904GMMA31MMA_64x256x32_F32E5M2E5M2_SS_TNILNSO_7ScaleInE1ELSQ_1EEEEEENS4_6LayoutINS5_IJNSA_ILi2EEESB_SB_EEENS5_IJSB_NSA_ILi0EEESW_EEEEENS5_IJNS4_10UnderscoreESZ_SZ_EEEEENS4_13SM90_TMA_LOADENS4_14ComposedLayoutINS4_7SwizzleILi2ELi4ELi3EEENS4_18smem_ptr_flag_bitsILi8EEENST_INS5_IJNSA_ILi8EEESH_EEENS5_IJSH_SB_EEEEEEEvNS4_8identityES12_S1C_vS1D_EENS_8epilogue10collective6detail29Sm90TmaWarpSpecializedAdapterINS1G_15DefaultEpilogueISJ_SK_SK_NS1F_6thread17LinearCombinationISJ_Li1EffLNS1K_9ScaleType4KindE0ELNS_15FloatRoundStyleE2ESJ_EENS1_15EpilogueDefaultEEEEEvvEEEEvNT_6ParamsE --------------------------
	.section	.nv.constant0._ZN7cutlass13device_kernelINS_4gemm6kernel13GemmUniversalIN4cute5tupleIJiiiiEEENS1_10collective13CollectiveMmaINS1_37MainloopSm90TmaGmmaWarpSpecializedFP8ILi9ENS5_IJNS4_1CILi1EEESB_SB_EEENS1_35KernelTmaWarpSpecializedCooperativeEEENS5_IJNSA_ILi128EEENSA_ILi256EEENSA_ILi64EEEEEENS_12float_e5m2_tENS5_IJlSB_lEEESJ_SK_NS4_8TiledMMAINS4_8MMA_AtomIJNS4_4SM904GMMA31MMA_64x256x32_F32E5M2E5M2_SS_TNILNSO_7ScaleInE1ELSQ_1EEEEEENS4_6LayoutINS5_IJNSA_ILi2EEESB_SB_EEENS5_IJSB_NSA_ILi0EEESW_EEEEENS5_IJNS4_10UnderscoreESZ_SZ_EEEEENS4_13SM90_TMA_LOADENS4_14ComposedLayoutINS4_7SwizzleILi2ELi4ELi3EEENS4_18smem_ptr_flag_bitsILi8EEENST_INS5_IJNSA_ILi8EEESH_EEENS5_IJSH_SB_EEEEEEEvNS4_8identityES12_S1C_vS1D_EENS_8epilogue10collective6detail29Sm90TmaWarpSpecializedAdapterINS1G_15DefaultEpilogueISJ_SK_SK_NS1F_6thread17LinearCombinationISJ_Li1EffLNS1K_9ScaleType4KindE0ELNS_15FloatRoundStyleE2ESJ_EENS1_15EpilogueDefaultEEEEEvvEEEEvNT_6ParamsE,"a",@progbits
	.sectionflags	@""
	.align	4
.nv.constant0._ZN7cutlass13device_kernelINS_4gemm6kernel13GemmUniversalIN4cute5tupleIJiiiiEEENS1_10collective13CollectiveMmaINS1_37MainloopSm90TmaGmmaWarpSpecializedFP8ILi9ENS5_IJNS4_1CILi1EEESB_SB_EEENS1_35KernelTmaWarpSpecializedCooperativeEEENS5_IJNSA_ILi128EEENSA_ILi256EEENSA_ILi64EEEEEENS_12float_e5m2_tENS5_IJlSB_lEEESJ_SK_NS4_8TiledMMAINS4_8MMA_AtomIJNS4_4SM904GMMA31MMA_64x256x32_F32E5M2E5M2_SS_TNILNSO_7ScaleInE1ELSQ_1EEEEEENS4_6LayoutINS5_IJNSA_ILi2EEESB_SB_EEENS5_IJSB_NSA_ILi0EEESW_EEEEENS5_IJNS4_10UnderscoreESZ_SZ_EEEEENS4_13SM90_TMA_LOADENS4_14ComposedLayoutINS4_7SwizzleILi2ELi4ELi3EEENS4_18smem_ptr_flag_bitsILi8EEENST_INS5_IJNSA_ILi8EEESH_EEENS5_IJSH_SB_EEEEEEEvNS4_8identityES12_S1C_vS1D_EENS_8epilogue10collective6detail29Sm90TmaWarpSpecializedAdapterINS1G_15DefaultEpilogueISJ_SK_SK_NS1F_6thread17LinearCombinationISJ_Li1EffLNS1K_9ScaleType4KindE0ELNS_15FloatRoundStyleE2ESJ_EENS1_15EpilogueDefaultEEEEEvvEEEEvNT_6ParamsE:
	.zero		1664


//--------------------- SYMBOLS --------------------------

	.type		.nv.reservedSmem.offset0,@object
	.size		.nv.reservedSmem.offset0,0x4
